//
// Generated by NVIDIA NVVM Compiler
//
// Compiler Build ID: CL-36424714
// Cuda compilation tools, release 13.0, V13.0.88
// Based on NVVM 20.0.0
//

.version 9.0
.target sm_100
.address_size 64

	// .globl	_Z10fillMatrixPfPiiii
.extern .func  (.param .b32 func_retval0) vprintf
(
	.param .b64 vprintf_param_0,
	.param .b64 vprintf_param_1
)
;
.global .align 4 .b8 precalc_xorwow_matrix[102400];
.global .align 4 .b8 precalc_xorwow_offset_matrix[102400];
.global .align 4 .b8 mrg32k3aM1[2304];
.global .align 4 .b8 mrg32k3aM2[2304];
.global .align 4 .b8 mrg32k3aM1SubSeq[2016];
.global .align 4 .b8 mrg32k3aM2SubSeq[2016];
.global .align 4 .b8 mrg32k3aM1Seq[2304];
.global .align 4 .b8 mrg32k3aM2Seq[2304];
.const .align 8 .b8 __cr_lgamma_table[72];
.global .align 1 .b8 $str[8] = {105, 100, 58, 32, 37, 100, 10};

.visible .entry _Z10fillMatrixPfPiiii(
	.param .u64 .ptr .align 1 _Z10fillMatrixPfPiiii_param_0,
	.param .u64 .ptr .align 1 _Z10fillMatrixPfPiiii_param_1,
	.param .u32 _Z10fillMatrixPfPiiii_param_2,
	.param .u32 _Z10fillMatrixPfPiiii_param_3,
	.param .u32 _Z10fillMatrixPfPiiii_param_4
)
{
	.reg .pred 	%p<28>;
	.reg .b16 	%rs<45>;
	.reg .b32 	%r<129>;
	.reg .b64 	%rd<29>;

	ld.param.u64 	%rd11, [_Z10fillMatrixPfPiiii_param_0];
	ld.param.u64 	%rd12, [_Z10fillMatrixPfPiiii_param_1];
	ld.param.u32 	%r13, [_Z10fillMatrixPfPiiii_param_2];
	ld.param.u32 	%r11, [_Z10fillMatrixPfPiiii_param_3];
	ld.param.u32 	%r12, [_Z10fillMatrixPfPiiii_param_4];
	cvta.to.global.u64 	%rd1, %rd12;
	cvta.to.global.u64 	%rd2, %rd11;
	mov.u32 	%r1, %tid.x;
	setp.ge.s32 	%p1, %r1, %r13;
	@%p1 bra 	$L__BB0_45;
	setp.lt.s32 	%p2, %r11, 1;
	@%p2 bra 	$L__BB0_44;
	cvt.u64.u32 	%rd3, %r1;
	mul.wide.u32 	%rd13, %r1, 4;
	add.s64 	%rd4, %rd2, %rd13;
	and.b32  	%r2, %r11, 3;
	setp.lt.u32 	%p3, %r11, 4;
	mov.b16 	%rs37, 0;
	mov.b32 	%r127, 0;
	@%p3 bra 	$L__BB0_33;
	and.b32  	%r127, %r11, 2147483644;
	neg.s32 	%r126, %r127;
	add.s64 	%rd27, %rd1, 8;
	mov.b16 	%rs37, 0;
$L__BB0_4:
	ld.global.u32 	%r15, [%rd27+-8];
	setp.ne.s32 	%p4, %r1, %r15;
	@%p4 bra 	$L__BB0_11;
	// begin inline asm
	mov.u64 	%rd14, %clock64;
	// end inline asm
	add.s64 	%rd15, %rd14, %rd3;
	cvt.u32.u64 	%r17, %rd15;
	xor.b32  	%r18, %r17, -1429050551;
	mul.lo.s32 	%r19, %r18, 1099087573;
	{ .reg .b32 tmp; mov.b64 {tmp, %r20}, %rd15; }
	xor.b32  	%r21, %r20, -136515619;
	add.s32 	%r22, %r19, 123456789;
	add.s32 	%r23, %r19, 5783321;
	shr.u32 	%r24, %r22, 2;
	xor.b32  	%r25, %r24, %r22;
	shl.b32 	%r26, %r23, 4;
	shl.b32 	%r27, %r25, 1;
	xor.b32  	%r28, %r26, %r27;
	xor.b32  	%r29, %r28, %r23;
	xor.b32  	%r30, %r29, %r25;
	mad.lo.s32 	%r31, %r21, -1703105765, %r19;
	add.s32 	%r32, %r31, %r30;
	add.s32 	%r33, %r32, 6977678;
	rem.u32 	%r16, %r33, %r12;
	mov.b16 	%rs37, 1;
	setp.eq.s32 	%p5, %r16, 2;
	@%p5 bra 	$L__BB0_10;
	setp.eq.s32 	%p6, %r16, 1;
	@%p6 bra 	$L__BB0_9;
	setp.ne.s32 	%p7, %r16, 0;
	@%p7 bra 	$L__BB0_11;
	mov.b32 	%r36, 1073741824;
	st.global.u32 	[%rd4], %r36;
	bra.uni 	$L__BB0_11;
$L__BB0_9:
	mov.b32 	%r35, 1082130432;
	st.global.u32 	[%rd4], %r35;
	bra.uni 	$L__BB0_11;
$L__BB0_10:
	mov.b32 	%r34, 1090519040;
	st.global.u32 	[%rd4], %r34;
$L__BB0_11:
	ld.global.u32 	%r37, [%rd27+-4];
	setp.ne.s32 	%p8, %r1, %r37;
	@%p8 bra 	$L__BB0_18;
	// begin inline asm
	mov.u64 	%rd16, %clock64;
	// end inline asm
	add.s64 	%rd17, %rd16, %rd3;
	cvt.u32.u64 	%r39, %rd17;
	xor.b32  	%r40, %r39, -1429050551;
	mul.lo.s32 	%r41, %r40, 1099087573;
	{ .reg .b32 tmp; mov.b64 {tmp, %r42}, %rd17; }
	xor.b32  	%r43, %r42, -136515619;
	add.s32 	%r44, %r41, 123456789;
	add.s32 	%r45, %r41, 5783321;
	shr.u32 	%r46, %r44, 2;
	xor.b32  	%r47, %r46, %r44;
	shl.b32 	%r48, %r45, 4;
	shl.b32 	%r49, %r47, 1;
	xor.b32  	%r50, %r48, %r49;
	xor.b32  	%r51, %r50, %r45;
	xor.b32  	%r52, %r51, %r47;
	mad.lo.s32 	%r53, %r43, -1703105765, %r41;
	add.s32 	%r54, %r53, %r52;
	add.s32 	%r55, %r54, 6977678;
	rem.u32 	%r38, %r55, %r12;
	mov.b16 	%rs37, 1;
	setp.eq.s32 	%p9, %r38, 0;
	@%p9 bra 	$L__BB0_17;
	setp.eq.s32 	%p10, %r38, 1;
	@%p10 bra 	$L__BB0_16;
	setp.ne.s32 	%p11, %r38, 2;
	@%p11 bra 	$L__BB0_18;
	mov.b32 	%r56, 1090519040;
	st.global.u32 	[%rd4], %r56;
	bra.uni 	$L__BB0_18;
$L__BB0_16:
	mov.b32 	%r57, 1082130432;
	st.global.u32 	[%rd4], %r57;
	bra.uni 	$L__BB0_18;
$L__BB0_17:
	mov.b32 	%r58, 1073741824;
	st.global.u32 	[%rd4], %r58;
$L__BB0_18:
	ld.global.u32 	%r59, [%rd27];
	setp.ne.s32 	%p12, %r1, %r59;
	@%p12 bra 	$L__BB0_25;
	// begin inline asm
	mov.u64 	%rd18, %clock64;
	// end inline asm
	add.s64 	%rd19, %rd18, %rd3;
	cvt.u32.u64 	%r61, %rd19;
	xor.b32  	%r62, %r61, -1429050551;
	mul.lo.s32 	%r63, %r62, 1099087573;
	{ .reg .b32 tmp; mov.b64 {tmp, %r64}, %rd19; }
	xor.b32  	%r65, %r64, -136515619;
	add.s32 	%r66, %r63, 123456789;
	add.s32 	%r67, %r63, 5783321;
	shr.u32 	%r68, %r66, 2;
	xor.b32  	%r69, %r68, %r66;
	shl.b32 	%r70, %r67, 4;
	shl.b32 	%r71, %r69, 1;
	xor.b32  	%r72, %r70, %r71;
	xor.b32  	%r73, %r72, %r67;
	xor.b32  	%r74, %r73, %r69;
	mad.lo.s32 	%r75, %r65, -1703105765, %r63;
	add.s32 	%r76, %r75, %r74;
	add.s32 	%r77, %r76, 6977678;
	rem.u32 	%r60, %r77, %r12;
	mov.b16 	%rs37, 1;
	setp.eq.s32 	%p13, %r60, 0;
	@%p13 bra 	$L__BB0_24;
	setp.eq.s32 	%p14, %r60, 1;
	@%p14 bra 	$L__BB0_23;
	setp.ne.s32 	%p15, %r60, 2;
	@%p15 bra 	$L__BB0_25;
	mov.b32 	%r78, 1090519040;
	st.global.u32 	[%rd4], %r78;
	bra.uni 	$L__BB0_25;
$L__BB0_23:
	mov.b32 	%r79, 1082130432;
	st.global.u32 	[%rd4], %r79;
	bra.uni 	$L__BB0_25;
$L__BB0_24:
	mov.b32 	%r80, 1073741824;
	st.global.u32 	[%rd4], %r80;
$L__BB0_25:
	ld.global.u32 	%r81, [%rd27+4];
	setp.ne.s32 	%p16, %r1, %r81;
	@%p16 bra 	$L__BB0_32;
	// begin inline asm
	mov.u64 	%rd20, %clock64;
	// end inline asm
	add.s64 	%rd21, %rd20, %rd3;
	cvt.u32.u64 	%r83, %rd21;
	xor.b32  	%r84, %r83, -1429050551;
	mul.lo.s32 	%r85, %r84, 1099087573;
	{ .reg .b32 tmp; mov.b64 {tmp, %r86}, %rd21; }
	xor.b32  	%r87, %r86, -136515619;
	add.s32 	%r88, %r85, 123456789;
	add.s32 	%r89, %r85, 5783321;
	shr.u32 	%r90, %r88, 2;
	xor.b32  	%r91, %r90, %r88;
	shl.b32 	%r92, %r89, 4;
	shl.b32 	%r93, %r91, 1;
	xor.b32  	%r94, %r92, %r93;
	xor.b32  	%r95, %r94, %r89;
	xor.b32  	%r96, %r95, %r91;
	mad.lo.s32 	%r97, %r87, -1703105765, %r85;
	add.s32 	%r98, %r97, %r96;
	add.s32 	%r99, %r98, 6977678;
	rem.u32 	%r82, %r99, %r12;
	mov.b16 	%rs37, 1;
	setp.eq.s32 	%p17, %r82, 0;
	@%p17 bra 	$L__BB0_31;
	setp.eq.s32 	%p18, %r82, 1;
	@%p18 bra 	$L__BB0_30;
	setp.ne.s32 	%p19, %r82, 2;
	@%p19 bra 	$L__BB0_32;
	mov.b32 	%r100, 1090519040;
	st.global.u32 	[%rd4], %r100;
	bra.uni 	$L__BB0_32;
$L__BB0_30:
	mov.b32 	%r101, 1082130432;
	st.global.u32 	[%rd4], %r101;
	bra.uni 	$L__BB0_32;
$L__BB0_31:
	mov.b32 	%r102, 1073741824;
	st.global.u32 	[%rd4], %r102;
$L__BB0_32:
	add.s32 	%r126, %r126, 4;
	add.s64 	%rd27, %rd27, 16;
	setp.ne.s32 	%p20, %r126, 0;
	@%p20 bra 	$L__BB0_4;
$L__BB0_33:
	setp.eq.s32 	%p21, %r2, 0;
	@%p21 bra 	$L__BB0_43;
	mul.wide.u32 	%rd22, %r127, 4;
	add.s64 	%rd28, %rd1, %rd22;
	neg.s32 	%r128, %r2;
$L__BB0_35:
	.pragma "nounroll";
	ld.global.u32 	%r103, [%rd28];
	setp.ne.s32 	%p22, %r1, %r103;
	@%p22 bra 	$L__BB0_42;
	// begin inline asm
	mov.u64 	%rd23, %clock64;
	// end inline asm
	add.s64 	%rd24, %rd23, %rd3;
	cvt.u32.u64 	%r105, %rd24;
	xor.b32  	%r106, %r105, -1429050551;
	mul.lo.s32 	%r107, %r106, 1099087573;
	{ .reg .b32 tmp; mov.b64 {tmp, %r108}, %rd24; }
	xor.b32  	%r109, %r108, -136515619;
	add.s32 	%r110, %r107, 123456789;
	add.s32 	%r111, %r107, 5783321;
	shr.u32 	%r112, %r110, 2;
	xor.b32  	%r113, %r112, %r110;
	shl.b32 	%r114, %r111, 4;
	shl.b32 	%r115, %r113, 1;
	xor.b32  	%r116, %r114, %r115;
	xor.b32  	%r117, %r116, %r111;
	xor.b32  	%r118, %r117, %r113;
	mad.lo.s32 	%r119, %r109, -1703105765, %r107;
	add.s32 	%r120, %r119, %r118;
	add.s32 	%r121, %r120, 6977678;
	rem.u32 	%r104, %r121, %r12;
	mov.b16 	%rs37, 1;
	setp.eq.s32 	%p23, %r104, 0;
	@%p23 bra 	$L__BB0_41;
	setp.eq.s32 	%p24, %r104, 1;
	@%p24 bra 	$L__BB0_40;
	setp.ne.s32 	%p25, %r104, 2;
	@%p25 bra 	$L__BB0_42;
	mov.b32 	%r122, 1090519040;
	st.global.u32 	[%rd4], %r122;
	bra.uni 	$L__BB0_42;
$L__BB0_40:
	mov.b32 	%r123, 1082130432;
	st.global.u32 	[%rd4], %r123;
	bra.uni 	$L__BB0_42;
$L__BB0_41:
	mov.b32 	%r124, 1073741824;
	st.global.u32 	[%rd4], %r124;
$L__BB0_42:
	add.s64 	%rd28, %rd28, 4;
	add.s32 	%r128, %r128, 1;
	setp.ne.s32 	%p26, %r128, 0;
	@%p26 bra 	$L__BB0_35;
$L__BB0_43:
	and.b16  	%rs34, %rs37, 255;
	setp.ne.s16 	%p27, %rs34, 0;
	@%p27 bra 	$L__BB0_45;
$L__BB0_44:
	mul.wide.u32 	%rd25, %r1, 4;
	add.s64 	%rd26, %rd2, %rd25;
	mov.b32 	%r125, 0;
	st.global.u32 	[%rd26], %r125;
$L__BB0_45:
	ret;

}
	// .globl	_Z24moverDeDerechaAIzquierdaPfi
.visible .entry _Z24moverDeDerechaAIzquierdaPfi(
	.param .u64 .ptr .align 1 _Z24moverDeDerechaAIzquierdaPfi_param_0,
	.param .u32 _Z24moverDeDerechaAIzquierdaPfi_param_1
)
{
	.reg .pred 	%p<54>;
	.reg .b16 	%rs<26>;
	.reg .b32 	%r<94>;
	.reg .b32 	%f<49>;
	.reg .b64 	%rd<35>;

	ld.param.u64 	%rd7, [_Z24moverDeDerechaAIzquierdaPfi_param_0];
	ld.param.u32 	%r55, [_Z24moverDeDerechaAIzquierdaPfi_param_1];
	cvta.to.global.u64 	%rd1, %rd7;
	mov.u32 	%r56, %tid.x;
	mul.lo.s32 	%r1, %r55, %r56;
	mul.wide.s32 	%rd8, %r1, 4;
	add.s64 	%rd9, %rd1, %rd8;
	ld.global.f32 	%f20, [%rd9];
	setp.eq.f32 	%p7, %f20, 0f00000000;
	selp.u16 	%rs22, 1, 0, %p7;
	selp.f32 	%f45, 0f00000000, %f20, %p7;
	setp.lt.s32 	%p8, %r55, 2;
	@%p8 bra 	$L__BB1_53;
	add.s32 	%r2, %r55, -1;
	add.s32 	%r58, %r55, -2;
	and.b32  	%r3, %r2, 3;
	setp.lt.u32 	%p9, %r58, 3;
	mov.b32 	%r89, 1;
	mov.u32 	%r83, %r1;
	mov.u32 	%r82, %r1;
	@%p9 bra 	$L__BB1_41;
	and.b32  	%r60, %r2, -4;
	neg.s32 	%r73, %r60;
	add.s64 	%rd11, %rd8, %rd1;
	add.s64 	%rd34, %rd11, 8;
	mov.b32 	%r71, 2;
	mov.u32 	%r72, %r1;
	mov.u32 	%r83, %r1;
	mov.u32 	%r82, %r1;
$L__BB1_3:
	add.s32 	%r10, %r72, 1;
	ld.global.f32 	%f3, [%rd34+-4];
	setp.eq.f32 	%p10, %f3, 0f00000000;
	@%p10 bra 	$L__BB1_11;
	setp.neu.f32 	%p13, %f3, %f45;
	mov.f32 	%f42, 0f00000000;
	@%p13 bra 	$L__BB1_7;
	add.f32 	%f22, %f45, %f45;
	mul.wide.s32 	%rd14, %r83, 4;
	add.s64 	%rd15, %rd1, %rd14;
	st.global.f32 	[%rd15], %f22;
	add.s32 	%r76, %r83, 1;
	setp.eq.s32 	%p18, %r10, %r83;
	mov.pred 	%p51, 0;
	@%p18 bra 	$L__BB1_12;
	mov.b32 	%r62, 0;
	st.global.u32 	[%rd34+-4], %r62;
	bra.uni 	$L__BB1_12;
$L__BB1_7:
	and.b16  	%rs10, %rs22, 255;
	setp.eq.s16 	%p15, %rs10, 0;
	mov.pred 	%p51, -1;
	mov.u32 	%r76, %r10;
	mov.f32 	%f42, %f3;
	mov.u32 	%r83, %r10;
	@%p15 bra 	$L__BB1_12;
	mul.wide.s32 	%rd12, %r82, 4;
	add.s64 	%rd13, %rd1, %rd12;
	st.global.f32 	[%rd13], %f3;
	ld.global.f32 	%f42, [%rd34+-4];
	setp.gt.s32 	%p51, %r82, %r10;
	setp.eq.s32 	%p16, %r10, %r82;
	@%p16 bra 	$L__BB1_10;
	mov.b32 	%r61, 0;
	st.global.u32 	[%rd34+-4], %r61;
$L__BB1_10:
	add.s32 	%r76, %r82, 1;
	mov.u32 	%r83, %r82;
	bra.uni 	$L__BB1_12;
$L__BB1_11:
	and.b16  	%rs9, %rs22, 255;
	setp.eq.s16 	%p12, %rs9, 0;
	selp.b32 	%r76, %r10, %r82, %p12;
	mov.pred 	%p51, 0;
	mov.f32 	%f42, %f45;
$L__BB1_12:
	add.s32 	%r78, %r72, 2;
	ld.global.f32 	%f43, [%rd34];
	setp.neu.f32 	%p20, %f43, 0f00000000;
	@%p20 bra 	$L__BB1_14;
	selp.b32 	%r78, %r78, %r76, %p51;
	mov.pred 	%p52, 0;
	mov.f32 	%f43, %f42;
	bra.uni 	$L__BB1_21;
$L__BB1_14:
	setp.eq.f32 	%p22, %f43, %f42;
	mov.f32 	%f37, 0f00000000;
	@%p22 bra 	$L__BB1_19;
	mov.pred 	%p52, -1;
	mov.u32 	%r83, %r78;
	@%p51 bra 	$L__BB1_21;
	mul.wide.s32 	%rd16, %r76, 4;
	add.s64 	%rd17, %rd1, %rd16;
	st.global.f32 	[%rd17], %f43;
	ld.global.f32 	%f43, [%rd34];
	setp.gt.s32 	%p52, %r76, %r78;
	setp.eq.s32 	%p24, %r78, %r76;
	@%p24 bra 	$L__BB1_18;
	mov.b32 	%r63, 0;
	st.global.u32 	[%rd34], %r63;
$L__BB1_18:
	add.s32 	%r78, %r76, 1;
	mov.u32 	%r83, %r76;
	bra.uni 	$L__BB1_21;
$L__BB1_19:
	add.f32 	%f25, %f42, %f42;
	mul.wide.s32 	%rd18, %r83, 4;
	add.s64 	%rd19, %rd1, %rd18;
	st.global.f32 	[%rd19], %f25;
	add.s32 	%r19, %r83, 1;
	setp.eq.s32 	%p26, %r78, %r83;
	mov.pred 	%p52, 0;
	mov.u32 	%r78, %r19;
	mov.f32 	%f43, %f37;
	@%p26 bra 	$L__BB1_21;
	mov.b32 	%r64, 0;
	st.global.u32 	[%rd34], %r64;
	mov.u32 	%r78, %r19;
	mov.f32 	%f43, %f37;
$L__BB1_21:
	add.s32 	%r80, %r72, 3;
	ld.global.f32 	%f44, [%rd34+4];
	setp.neu.f32 	%p28, %f44, 0f00000000;
	@%p28 bra 	$L__BB1_23;
	selp.b32 	%r80, %r80, %r78, %p52;
	mov.pred 	%p53, 0;
	mov.f32 	%f44, %f43;
	bra.uni 	$L__BB1_30;
$L__BB1_23:
	setp.eq.f32 	%p30, %f44, %f43;
	mov.f32 	%f38, 0f00000000;
	@%p30 bra 	$L__BB1_28;
	mov.pred 	%p53, -1;
	mov.u32 	%r83, %r80;
	@%p52 bra 	$L__BB1_30;
	mul.wide.s32 	%rd20, %r78, 4;
	add.s64 	%rd21, %rd1, %rd20;
	st.global.f32 	[%rd21], %f44;
	ld.global.f32 	%f44, [%rd34+4];
	setp.gt.s32 	%p53, %r78, %r80;
	setp.eq.s32 	%p32, %r80, %r78;
	@%p32 bra 	$L__BB1_27;
	mov.b32 	%r65, 0;
	st.global.u32 	[%rd34+4], %r65;
$L__BB1_27:
	add.s32 	%r80, %r78, 1;
	mov.u32 	%r83, %r78;
	bra.uni 	$L__BB1_30;
$L__BB1_28:
	add.f32 	%f28, %f43, %f43;
	mul.wide.s32 	%rd22, %r83, 4;
	add.s64 	%rd23, %rd1, %rd22;
	st.global.f32 	[%rd23], %f28;
	add.s32 	%r25, %r83, 1;
	setp.eq.s32 	%p34, %r80, %r83;
	mov.pred 	%p53, 0;
	mov.u32 	%r80, %r25;
	mov.f32 	%f44, %f38;
	@%p34 bra 	$L__BB1_30;
	mov.b32 	%r66, 0;
	st.global.u32 	[%rd34+4], %r66;
	mov.u32 	%r80, %r25;
	mov.f32 	%f44, %f38;
$L__BB1_30:
	add.s32 	%r72, %r72, 4;
	ld.global.f32 	%f45, [%rd34+8];
	setp.neu.f32 	%p36, %f45, 0f00000000;
	@%p36 bra 	$L__BB1_32;
	selp.b32 	%r82, %r72, %r80, %p53;
	mov.b16 	%rs22, 1;
	mov.f32 	%f45, %f44;
	bra.uni 	$L__BB1_39;
$L__BB1_32:
	setp.eq.f32 	%p37, %f45, %f44;
	mov.f32 	%f39, 0f00000000;
	@%p37 bra 	$L__BB1_37;
	mov.b16 	%rs22, 0;
	mov.u32 	%r82, %r72;
	mov.u32 	%r83, %r72;
	@%p53 bra 	$L__BB1_39;
	mul.wide.s32 	%rd24, %r80, 4;
	add.s64 	%rd25, %rd1, %rd24;
	st.global.f32 	[%rd25], %f45;
	ld.global.f32 	%f45, [%rd34+8];
	setp.eq.s32 	%p38, %r72, %r80;
	@%p38 bra 	$L__BB1_36;
	mov.b32 	%r67, 0;
	st.global.u32 	[%rd34+8], %r67;
$L__BB1_36:
	add.s32 	%r82, %r80, 1;
	setp.le.s32 	%p39, %r80, %r72;
	selp.u16 	%rs22, 1, 0, %p39;
	mov.u32 	%r83, %r80;
	bra.uni 	$L__BB1_39;
$L__BB1_37:
	add.f32 	%f31, %f44, %f44;
	mul.wide.s32 	%rd26, %r83, 4;
	add.s64 	%rd27, %rd1, %rd26;
	st.global.f32 	[%rd27], %f31;
	add.s32 	%r82, %r83, 1;
	setp.eq.s32 	%p40, %r72, %r83;
	mov.b16 	%rs22, 1;
	mov.f32 	%f45, %f39;
	@%p40 bra 	$L__BB1_39;
	mov.b32 	%r68, 0;
	st.global.u32 	[%rd34+8], %r68;
	mov.f32 	%f45, %f39;
$L__BB1_39:
	add.s32 	%r73, %r73, 4;
	add.s64 	%rd34, %rd34, 16;
	add.s32 	%r71, %r71, 4;
	setp.ne.s32 	%p41, %r73, 0;
	@%p41 bra 	$L__BB1_3;
	add.s32 	%r89, %r71, -1;
$L__BB1_41:
	setp.eq.s32 	%p42, %r3, 0;
	@%p42 bra 	$L__BB1_53;
	add.s32 	%r88, %r89, %r1;
	neg.s32 	%r87, %r3;
$L__BB1_43:
	.pragma "nounroll";
	mov.u32 	%r46, %r82;
	mov.u32 	%r45, %r83;
	mul.wide.s32 	%rd29, %r89, 4;
	add.s64 	%rd6, %rd9, %rd29;
	ld.global.f32 	%f17, [%rd6];
	setp.neu.f32 	%p43, %f17, 0f00000000;
	@%p43 bra 	$L__BB1_45;
	and.b16  	%rs16, %rs22, 255;
	setp.eq.s16 	%p44, %rs16, 0;
	selp.b32 	%r82, %r88, %r46, %p44;
	mov.b16 	%rs22, 1;
	mov.u32 	%r83, %r45;
	bra.uni 	$L__BB1_52;
$L__BB1_45:
	setp.eq.f32 	%p45, %f17, %f45;
	mov.f32 	%f40, 0f00000000;
	@%p45 bra 	$L__BB1_50;
	and.b16  	%rs18, %rs22, 255;
	setp.eq.s16 	%p46, %rs18, 0;
	mov.b16 	%rs22, 0;
	mov.u32 	%r82, %r88;
	mov.f32 	%f45, %f17;
	mov.u32 	%r83, %r88;
	@%p46 bra 	$L__BB1_52;
	mul.wide.s32 	%rd30, %r46, 4;
	add.s64 	%rd31, %rd1, %rd30;
	st.global.f32 	[%rd31], %f17;
	ld.global.f32 	%f45, [%rd6];
	setp.eq.s32 	%p47, %r88, %r46;
	@%p47 bra 	$L__BB1_49;
	mov.b32 	%r69, 0;
	st.global.u32 	[%rd6], %r69;
$L__BB1_49:
	add.s32 	%r82, %r46, 1;
	setp.le.s32 	%p48, %r46, %r88;
	selp.u16 	%rs22, 1, 0, %p48;
	mov.u32 	%r83, %r46;
	bra.uni 	$L__BB1_52;
$L__BB1_50:
	add.f32 	%f34, %f45, %f45;
	mul.wide.s32 	%rd32, %r45, 4;
	add.s64 	%rd33, %rd1, %rd32;
	st.global.f32 	[%rd33], %f34;
	add.s32 	%r82, %r45, 1;
	setp.eq.s32 	%p49, %r88, %r45;
	mov.b16 	%rs22, 1;
	mov.f32 	%f45, %f40;
	mov.u32 	%r83, %r88;
	@%p49 bra 	$L__BB1_52;
	mov.b32 	%r70, 0;
	st.global.u32 	[%rd6], %r70;
	mov.f32 	%f45, %f40;
	mov.u32 	%r83, %r45;
$L__BB1_52:
	add.s32 	%r89, %r89, 1;
	add.s32 	%r88, %r88, 1;
	add.s32 	%r87, %r87, 1;
	setp.ne.s32 	%p50, %r87, 0;
	@%p50 bra 	$L__BB1_43;
$L__BB1_53:
	ret;

}
	// .globl	_Z24moverDeIzquierdaADerechaPfi
.visible .entry _Z24moverDeIzquierdaADerechaPfi(
	.param .u64 .ptr .align 1 _Z24moverDeIzquierdaADerechaPfi_param_0,
	.param .u32 _Z24moverDeIzquierdaADerechaPfi_param_1
)
{
	.local .align 8 .b8 	__local_depot2[8];
	.reg .b64 	%SP;
	.reg .b64 	%SPL;
	.reg .pred 	%p<54>;
	.reg .b16 	%rs<26>;
	.reg .b32 	%r<107>;
	.reg .b32 	%f<49>;
	.reg .b64 	%rd<48>;

	mov.u64 	%SPL, __local_depot2;
	cvta.local.u64 	%SP, %SPL;
	ld.param.u64 	%rd6, [_Z24moverDeIzquierdaADerechaPfi_param_0];
	ld.param.u32 	%r57, [_Z24moverDeIzquierdaADerechaPfi_param_1];
	cvta.to.global.u64 	%rd1, %rd6;
	add.u64 	%rd7, %SP, 0;
	add.u64 	%rd2, %SPL, 0;
	mov.u32 	%r1, %tid.x;
	add.s32 	%r2, %r57, -1;
	mad.lo.s32 	%r96, %r57, %r1, %r2;
	mul.wide.s32 	%rd8, %r96, 4;
	add.s64 	%rd9, %rd1, %rd8;
	ld.global.f32 	%f20, [%rd9];
	setp.eq.f32 	%p7, %f20, 0f00000000;
	selp.u16 	%rs22, 1, 0, %p7;
	selp.f32 	%f45, 0f00000000, %f20, %p7;
	setp.lt.s32 	%p8, %r57, 2;
	@%p8 bra 	$L__BB2_53;
	add.s32 	%r59, %r57, -2;
	and.b32  	%r4, %r2, 3;
	setp.lt.u32 	%p9, %r59, 3;
	mov.b32 	%r102, 1;
	mov.u32 	%r95, %r96;
	@%p9 bra 	$L__BB2_41;
	and.b32  	%r61, %r2, -4;
	neg.s32 	%r85, %r61;
	mad.lo.s32 	%r62, %r57, %r1, %r57;
	add.s32 	%r84, %r62, -2;
	mov.b32 	%r86, 0;
	mov.u64 	%rd10, $str;
	mov.u32 	%r95, %r96;
$L__BB2_3:
	add.s32 	%r12, %r84, -3;
	st.local.u32 	[%rd2], %r84;
	cvta.global.u64 	%rd11, %rd10;
	{ // callseq 0, 0
	.param .b64 param0;
	st.param.b64 	[param0], %rd11;
	.param .b64 param1;
	st.param.b64 	[param1], %rd7;
	.param .b32 retval0;
	call.uni (retval0), 
	vprintf, 
	(
	param0, 
	param1
	);
	ld.param.b32 	%r63, [retval0];
	} // callseq 0
	mul.wide.s32 	%rd13, %r84, 4;
	add.s64 	%rd3, %rd1, %rd13;
	ld.global.f32 	%f3, [%rd3];
	setp.eq.f32 	%p10, %f3, 0f00000000;
	@%p10 bra 	$L__BB2_11;
	setp.neu.f32 	%p13, %f3, %f45;
	mov.f32 	%f42, 0f00000000;
	@%p13 bra 	$L__BB2_7;
	add.f32 	%f22, %f45, %f45;
	mul.wide.s32 	%rd16, %r96, 4;
	add.s64 	%rd17, %rd1, %rd16;
	st.global.f32 	[%rd17], %f22;
	add.s32 	%r89, %r96, -1;
	setp.eq.s32 	%p18, %r84, %r96;
	mov.pred 	%p51, 0;
	mov.u32 	%r92, %r84;
	@%p18 bra 	$L__BB2_12;
	mov.b32 	%r66, 0;
	st.global.u32 	[%rd3], %r66;
	mov.u32 	%r92, %r96;
	bra.uni 	$L__BB2_12;
$L__BB2_7:
	and.b16  	%rs10, %rs22, 255;
	setp.eq.s16 	%p15, %rs10, 0;
	mov.pred 	%p51, -1;
	mov.u32 	%r89, %r84;
	mov.f32 	%f42, %f3;
	mov.u32 	%r92, %r84;
	@%p15 bra 	$L__BB2_12;
	mul.wide.s32 	%rd14, %r95, 4;
	add.s64 	%rd15, %rd1, %rd14;
	st.global.f32 	[%rd15], %f3;
	ld.global.f32 	%f42, [%rd3];
	setp.eq.s32 	%p16, %r84, %r95;
	@%p16 bra 	$L__BB2_10;
	mov.b32 	%r65, 0;
	st.global.u32 	[%rd3], %r65;
$L__BB2_10:
	add.s32 	%r89, %r95, -1;
	setp.lt.s32 	%p51, %r95, %r84;
	mov.u32 	%r92, %r95;
	bra.uni 	$L__BB2_12;
$L__BB2_11:
	and.b16  	%rs9, %rs22, 255;
	setp.eq.s16 	%p12, %rs9, 0;
	selp.b32 	%r89, %r84, %r95, %p12;
	mov.pred 	%p51, 0;
	mov.f32 	%f42, %f45;
	mov.u32 	%r92, %r96;
$L__BB2_12:
	add.s32 	%r91, %r84, -1;
	st.local.u32 	[%rd2], %r91;
	cvta.global.u64 	%rd19, %rd10;
	{ // callseq 1, 0
	.param .b64 param0;
	st.param.b64 	[param0], %rd19;
	.param .b64 param1;
	st.param.b64 	[param1], %rd7;
	.param .b32 retval0;
	call.uni (retval0), 
	vprintf, 
	(
	param0, 
	param1
	);
	ld.param.b32 	%r67, [retval0];
	} // callseq 1
	ld.global.f32 	%f43, [%rd3+-4];
	setp.neu.f32 	%p20, %f43, 0f00000000;
	@%p20 bra 	$L__BB2_14;
	selp.b32 	%r91, %r91, %r89, %p51;
	mov.pred 	%p52, 0;
	mov.f32 	%f43, %f42;
	bra.uni 	$L__BB2_21;
$L__BB2_14:
	setp.eq.f32 	%p22, %f43, %f42;
	mov.f32 	%f37, 0f00000000;
	@%p22 bra 	$L__BB2_19;
	mov.pred 	%p52, -1;
	mov.u32 	%r92, %r91;
	@%p51 bra 	$L__BB2_21;
	mul.wide.s32 	%rd21, %r89, 4;
	add.s64 	%rd22, %rd1, %rd21;
	st.global.f32 	[%rd22], %f43;
	ld.global.f32 	%f43, [%rd3+-4];
	setp.lt.s32 	%p52, %r89, %r91;
	setp.eq.s32 	%p24, %r91, %r89;
	@%p24 bra 	$L__BB2_18;
	mov.b32 	%r69, 0;
	st.global.u32 	[%rd3+-4], %r69;
$L__BB2_18:
	add.s32 	%r91, %r89, -1;
	mov.u32 	%r92, %r89;
	bra.uni 	$L__BB2_21;
$L__BB2_19:
	add.f32 	%f25, %f42, %f42;
	mul.wide.s32 	%rd23, %r92, 4;
	add.s64 	%rd24, %rd1, %rd23;
	st.global.f32 	[%rd24], %f25;
	add.s32 	%r21, %r92, -1;
	setp.eq.s32 	%p26, %r91, %r92;
	mov.pred 	%p52, 0;
	mov.u32 	%r91, %r21;
	mov.f32 	%f43, %f37;
	@%p26 bra 	$L__BB2_21;
	mov.b32 	%r70, 0;
	st.global.u32 	[%rd3+-4], %r70;
	mov.u32 	%r91, %r21;
	mov.f32 	%f43, %f37;
$L__BB2_21:
	add.s32 	%r93, %r84, -2;
	st.local.u32 	[%rd2], %r93;
	cvta.global.u64 	%rd26, %rd10;
	{ // callseq 2, 0
	.param .b64 param0;
	st.param.b64 	[param0], %rd26;
	.param .b64 param1;
	st.param.b64 	[param1], %rd7;
	.param .b32 retval0;
	call.uni (retval0), 
	vprintf, 
	(
	param0, 
	param1
	);
	ld.param.b32 	%r71, [retval0];
	} // callseq 2
	ld.global.f32 	%f44, [%rd3+-8];
	setp.neu.f32 	%p28, %f44, 0f00000000;
	@%p28 bra 	$L__BB2_23;
	selp.b32 	%r93, %r93, %r91, %p52;
	mov.pred 	%p53, 0;
	mov.f32 	%f44, %f43;
	bra.uni 	$L__BB2_30;
$L__BB2_23:
	setp.eq.f32 	%p30, %f44, %f43;
	mov.f32 	%f38, 0f00000000;
	@%p30 bra 	$L__BB2_28;
	mov.pred 	%p53, -1;
	mov.u32 	%r92, %r93;
	@%p52 bra 	$L__BB2_30;
	mul.wide.s32 	%rd28, %r91, 4;
	add.s64 	%rd29, %rd1, %rd28;
	st.global.f32 	[%rd29], %f44;
	ld.global.f32 	%f44, [%rd3+-8];
	setp.lt.s32 	%p53, %r91, %r93;
	setp.eq.s32 	%p32, %r93, %r91;
	@%p32 bra 	$L__BB2_27;
	mov.b32 	%r73, 0;
	st.global.u32 	[%rd3+-8], %r73;
$L__BB2_27:
	add.s32 	%r93, %r91, -1;
	mov.u32 	%r92, %r91;
	bra.uni 	$L__BB2_30;
$L__BB2_28:
	add.f32 	%f28, %f43, %f43;
	mul.wide.s32 	%rd30, %r92, 4;
	add.s64 	%rd31, %rd1, %rd30;
	st.global.f32 	[%rd31], %f28;
	add.s32 	%r27, %r92, -1;
	setp.eq.s32 	%p34, %r93, %r92;
	mov.pred 	%p53, 0;
	mov.u32 	%r93, %r27;
	mov.f32 	%f44, %f38;
	@%p34 bra 	$L__BB2_30;
	mov.b32 	%r74, 0;
	st.global.u32 	[%rd3+-8], %r74;
	mov.u32 	%r93, %r27;
	mov.f32 	%f44, %f38;
$L__BB2_30:
	st.local.u32 	[%rd2], %r12;
	cvta.global.u64 	%rd33, %rd10;
	{ // callseq 3, 0
	.param .b64 param0;
	st.param.b64 	[param0], %rd33;
	.param .b64 param1;
	st.param.b64 	[param1], %rd7;
	.param .b32 retval0;
	call.uni (retval0), 
	vprintf, 
	(
	param0, 
	param1
	);
	ld.param.b32 	%r75, [retval0];
	} // callseq 3
	ld.global.f32 	%f45, [%rd3+-12];
	setp.neu.f32 	%p36, %f45, 0f00000000;
	@%p36 bra 	$L__BB2_32;
	selp.b32 	%r95, %r12, %r93, %p53;
	mov.b16 	%rs22, 1;
	mov.f32 	%f45, %f44;
	mov.u32 	%r96, %r92;
	bra.uni 	$L__BB2_39;
$L__BB2_32:
	setp.eq.f32 	%p37, %f45, %f44;
	mov.f32 	%f39, 0f00000000;
	@%p37 bra 	$L__BB2_37;
	mov.b16 	%rs22, 0;
	mov.u32 	%r95, %r12;
	mov.u32 	%r96, %r12;
	@%p53 bra 	$L__BB2_39;
	mul.wide.s32 	%rd35, %r93, 4;
	add.s64 	%rd36, %rd1, %rd35;
	st.global.f32 	[%rd36], %f45;
	ld.global.f32 	%f45, [%rd3+-12];
	setp.eq.s32 	%p38, %r12, %r93;
	@%p38 bra 	$L__BB2_36;
	mov.b32 	%r77, 0;
	st.global.u32 	[%rd3+-12], %r77;
$L__BB2_36:
	add.s32 	%r95, %r93, -1;
	setp.ge.s32 	%p39, %r93, %r12;
	selp.u16 	%rs22, 1, 0, %p39;
	mov.u32 	%r96, %r93;
	bra.uni 	$L__BB2_39;
$L__BB2_37:
	add.f32 	%f31, %f44, %f44;
	mul.wide.s32 	%rd37, %r92, 4;
	add.s64 	%rd38, %rd1, %rd37;
	st.global.f32 	[%rd38], %f31;
	add.s32 	%r95, %r92, -1;
	setp.eq.s32 	%p40, %r12, %r92;
	mov.b16 	%rs22, 1;
	mov.f32 	%f45, %f39;
	mov.u32 	%r96, %r12;
	@%p40 bra 	$L__BB2_39;
	mov.b32 	%r78, 0;
	st.global.u32 	[%rd3+-12], %r78;
	mov.f32 	%f45, %f39;
	mov.u32 	%r96, %r92;
$L__BB2_39:
	add.s32 	%r86, %r86, 4;
	add.s32 	%r85, %r85, 4;
	add.s32 	%r84, %r84, -4;
	setp.ne.s32 	%p41, %r85, 0;
	@%p41 bra 	$L__BB2_3;
	add.s32 	%r102, %r86, 1;
$L__BB2_41:
	setp.eq.s32 	%p42, %r4, 0;
	@%p42 bra 	$L__BB2_53;
	mad.lo.s32 	%r79, %r57, %r1, %r57;
	sub.s32 	%r101, %r79, %r102;
	neg.s32 	%r100, %r4;
	mov.u64 	%rd41, $str;
$L__BB2_43:
	.pragma "nounroll";
	mov.u32 	%r48, %r95;
	mul.wide.s32 	%rd40, %r102, 4;
	sub.s64 	%rd5, %rd9, %rd40;
	add.s32 	%r101, %r101, -1;
	st.local.u32 	[%rd2], %r101;
	cvta.global.u64 	%rd42, %rd41;
	{ // callseq 4, 0
	.param .b64 param0;
	st.param.b64 	[param0], %rd42;
	.param .b64 param1;
	st.param.b64 	[param1], %rd7;
	.param .b32 retval0;
	call.uni (retval0), 
	vprintf, 
	(
	param0, 
	param1
	);
	ld.param.b32 	%r80, [retval0];
	} // callseq 4
	ld.global.f32 	%f17, [%rd5];
	setp.neu.f32 	%p43, %f17, 0f00000000;
	@%p43 bra 	$L__BB2_45;
	and.b16  	%rs16, %rs22, 255;
	setp.eq.s16 	%p44, %rs16, 0;
	selp.b32 	%r95, %r101, %r48, %p44;
	mov.b16 	%rs22, 1;
	bra.uni 	$L__BB2_52;
$L__BB2_45:
	setp.eq.f32 	%p45, %f17, %f45;
	mov.f32 	%f40, 0f00000000;
	@%p45 bra 	$L__BB2_50;
	and.b16  	%rs18, %rs22, 255;
	setp.eq.s16 	%p46, %rs18, 0;
	mov.b16 	%rs22, 0;
	mov.u32 	%r95, %r101;
	mov.f32 	%f45, %f17;
	mov.u32 	%r96, %r101;
	@%p46 bra 	$L__BB2_52;
	mul.wide.s32 	%rd44, %r48, 4;
	add.s64 	%rd45, %rd1, %rd44;
	st.global.f32 	[%rd45], %f17;
	ld.global.f32 	%f45, [%rd5];
	setp.eq.s32 	%p47, %r101, %r48;
	@%p47 bra 	$L__BB2_49;
	mov.b32 	%r82, 0;
	st.global.u32 	[%rd5], %r82;
$L__BB2_49:
	add.s32 	%r95, %r48, -1;
	setp.ge.s32 	%p48, %r48, %r101;
	selp.u16 	%rs22, 1, 0, %p48;
	mov.u32 	%r96, %r48;
	bra.uni 	$L__BB2_52;
$L__BB2_50:
	add.f32 	%f34, %f45, %f45;
	mul.wide.s32 	%rd46, %r96, 4;
	add.s64 	%rd47, %rd1, %rd46;
	st.global.f32 	[%rd47], %f34;
	add.s32 	%r95, %r96, -1;
	setp.eq.s32 	%p49, %r101, %r96;
	mov.b16 	%rs22, 1;
	mov.f32 	%f45, %f40;
	@%p49 bra 	$L__BB2_52;
	mov.b32 	%r83, 0;
	st.global.u32 	[%rd5], %r83;
	mov.f32 	%f45, %f40;
$L__BB2_52:
	add.s32 	%r102, %r102, 1;
	add.s32 	%r100, %r100, 1;
	setp.ne.s32 	%p50, %r100, 0;
	@%p50 bra 	$L__BB2_43;
$L__BB2_53:
	ret;

}
	// .globl	_Z17movimientoDerechaPfi
.visible .entry _Z17movimientoDerechaPfi(
	.param .u64 .ptr .align 1 _Z17movimientoDerechaPfi_param_0,
	.param .u32 _Z17movimientoDerechaPfi_param_1
)
{
	.reg .pred 	%p<16>;
	.reg .b32 	%r<43>;
	.reg .b32 	%f<9>;
	.reg .b64 	%rd<15>;

	ld.param.u64 	%rd4, [_Z17movimientoDerechaPfi_param_0];
	ld.param.u32 	%r20, [_Z17movimientoDerechaPfi_param_1];
	cvta.to.global.u64 	%rd1, %rd4;
	mov.u32 	%r21, %tid.x;
	mul.lo.s32 	%r1, %r20, %r21;
	add.s32 	%r38, %r20, -1;
	setp.gt.s32 	%p15, %r20, 0;
	setp.lt.s32 	%p4, %r20, 2;
	mov.u32 	%r40, %r38;
	@%p4 bra 	$L__BB3_11;
	add.s32 	%r39, %r20, -2;
	mov.u32 	%r40, %r38;
$L__BB3_2:
	setp.eq.s32 	%p5, %r38, 0;
	add.s32 	%r22, %r38, %r1;
	mul.wide.s32 	%rd5, %r22, 4;
	add.s64 	%rd2, %rd1, %rd5;
	add.s32 	%r23, %r39, %r1;
	mul.wide.s32 	%rd6, %r23, 4;
	add.s64 	%rd3, %rd1, %rd6;
	ld.global.f32 	%f1, [%rd2];
	@%p5 bra 	$L__BB3_5;
	ld.global.f32 	%f2, [%rd3];
	setp.neu.f32 	%p6, %f1, %f2;
	setp.eq.f32 	%p7, %f1, 0f00000000;
	setp.eq.f32 	%p8, %f2, 0f00000000;
	or.pred  	%p9, %p7, %p8;
	or.pred  	%p10, %p9, %p6;
	@%p10 bra 	$L__BB3_5;
	add.f32 	%f3, %f2, %f1;
	cvt.rzi.s32.f32 	%r24, %f3;
	mov.b32 	%r25, 0;
	st.global.u32 	[%rd2], %r25;
	st.global.u32 	[%rd3], %r25;
	cvt.rn.f32.s32 	%f4, %r24;
	add.s32 	%r26, %r40, %r1;
	mul.wide.s32 	%rd7, %r26, 4;
	add.s64 	%rd8, %rd1, %rd7;
	st.global.f32 	[%rd8], %f4;
	add.s32 	%r40, %r40, -1;
	add.s32 	%r38, %r39, -1;
	add.s32 	%r39, %r39, -2;
	bra.uni 	$L__BB3_10;
$L__BB3_5:
	setp.neu.f32 	%p11, %f1, 0f00000000;
	@%p11 bra 	$L__BB3_7;
	add.s32 	%r38, %r38, -1;
	add.s32 	%r39, %r39, -1;
	bra.uni 	$L__BB3_10;
$L__BB3_7:
	ld.global.f32 	%f5, [%rd3];
	setp.neu.f32 	%p12, %f5, 0f00000000;
	@%p12 bra 	$L__BB3_9;
	add.s32 	%r39, %r39, -1;
	bra.uni 	$L__BB3_10;
$L__BB3_9:
	cvt.rzi.s32.f32 	%r27, %f1;
	mov.b32 	%r28, 0;
	st.global.u32 	[%rd2], %r28;
	cvt.rn.f32.s32 	%f6, %r27;
	add.s32 	%r29, %r40, %r1;
	mul.wide.s32 	%rd9, %r29, 4;
	add.s64 	%rd10, %rd1, %rd9;
	st.global.f32 	[%rd10], %f6;
	add.s32 	%r40, %r40, -1;
	add.s32 	%r14, %r39, -1;
	mov.u32 	%r38, %r39;
	mov.u32 	%r39, %r14;
$L__BB3_10:
	or.b32  	%r30, %r38, %r39;
	setp.gt.s32 	%p15, %r38, -1;
	setp.gt.s32 	%p13, %r30, -1;
	@%p13 bra 	$L__BB3_2;
$L__BB3_11:
	not.pred 	%p14, %p15;
	@%p14 bra 	$L__BB3_13;
	add.s32 	%r31, %r38, %r1;
	mul.wide.s32 	%rd11, %r31, 4;
	add.s64 	%rd12, %rd1, %rd11;
	ld.global.f32 	%f7, [%rd12];
	cvt.rzi.s32.f32 	%r32, %f7;
	mov.b32 	%r33, 0;
	st.global.u32 	[%rd12], %r33;
	cvt.rn.f32.s32 	%f8, %r32;
	add.s32 	%r34, %r40, %r1;
	mul.wide.s32 	%rd13, %r34, 4;
	add.s64 	%rd14, %rd1, %rd13;
	st.global.f32 	[%rd14], %f8;
$L__BB3_13:
	ret;

}


// ===== COMPILED SASS (sm_100) =====

	.target	sm_100

	.elftype	@"ET_EXEC"


//--------------------- .note.nv.tkinfo           --------------------------
	.section	.note.nv.tkinfo,"",@"SHT_NOTE"
	.sectionflags	@"SHF_NOTE_NV_TKINFO"
	.tkinfo
        /*0018*/ 	.word	0x00000002
        /*0030*/ 	.string	""
        /*0030*/ 	.string	"ptxas"
        /*0030*/ 	.string	"Cuda compilation tools, release 13.0, V13.0.88"
        /*0030*/ 	.string	"Build cuda_13.0.r13.0/compiler.36424714_0"
        /*0030*/ 	.string	"-arch sm_100 -m 64 "



//--------------------- .note.nv.cuinfo           --------------------------
	.section	.note.nv.cuinfo,"",@"SHT_NOTE"
	.sectionflags	@"SHF_NOTE_NV_CUINFO"
        /*0018*/ 	.short	0x0002
        /*001a*/ 	.short	0x0064
        /*001c*/ 	.short	0x0082
	.zero		2


//--------------------- .nv.info                  --------------------------
	.section	.nv.info,"",@"SHT_CUDA_INFO"
	.align	4


	//----- nvinfo : EIATTR_REGCOUNT
	.align		4
        /*0000*/ 	.byte	0x04, 0x2f
        /*0002*/ 	.short	(.L_11 - .L_10)
	.align		4
.L_10:
        /*0004*/ 	.word	index@(_Z10fillMatrixPfPiiii)
        /*0008*/ 	.word	0x00000010


	//----- nvinfo : EIATTR_FRAME_SIZE
	.align		4
.L_11:
        /*000c*/ 	.byte	0x04, 0x11
        /*000e*/ 	.short	(.L_13 - .L_12)
	.align		4
.L_12:
        /*0010*/ 	.word	index@(_Z10fillMatrixPfPiiii)
        /*0014*/ 	.word	0x00000000


	//----- nvinfo : EIATTR_REGCOUNT
	.align		4
.L_13:
        /*0018*/ 	.byte	0x04, 0x2f
        /*001a*/ 	.short	(.L_15 - .L_14)
	.align		4
.L_14:
        /*001c*/ 	.word	index@(_Z24moverDeDerechaAIzquierdaPfi)
        /*0020*/ 	.word	0x00000018


	//----- nvinfo : EIATTR_FRAME_SIZE
	.align		4
.L_15:
        /*0024*/ 	.byte	0x04, 0x11
        /*0026*/ 	.short	(.L_17 - .L_16)
	.align		4
.L_16:
        /*0028*/ 	.word	index@(_Z24moverDeDerechaAIzquierdaPfi)
        /*002c*/ 	.word	0x00000000


	//----- nvinfo : EIATTR_REGCOUNT
	.align		4
.L_17:
        /*0030*/ 	.byte	0x04, 0x2f
        /*0032*/ 	.short	(.L_19 - .L_18)
	.align		4
.L_18:
        /*0034*/ 	.word	index@(_Z24moverDeIzquierdaADerechaPfi)
        /*0038*/ 	.word	0x00000027


	//----- nvinfo : EIATTR_FRAME_SIZE
	.align		4
.L_19:
        /*003c*/ 	.byte	0x04, 0x11
        /*003e*/ 	.short	(.L_21 - .L_20)
	.align		4
.L_20:
        /*0040*/ 	.word	index@(_Z24moverDeIzquierdaADerechaPfi)
        /*0044*/ 	.word	0x00000008


	//----- nvinfo : EIATTR_REGCOUNT
	.align		4
.L_21:
        /*0048*/ 	.byte	0x04, 0x2f
        /*004a*/ 	.short	(.L_23 - .L_22)
	.align		4
.L_22:
        /*004c*/ 	.word	index@(_Z17movimientoDerechaPfi)
        /*0050*/ 	.word	0x00000013


	//----- nvinfo : EIATTR_FRAME_SIZE
	.align		4
.L_23:
        /*0054*/ 	.byte	0x04, 0x11
        /*0056*/ 	.short	(.L_25 - .L_24)
	.align		4
.L_24:
        /*0058*/ 	.word	index@(_Z17movimientoDerechaPfi)
        /*005c*/ 	.word	0x00000000


	//----- nvinfo : EIATTR_MIN_STACK_SIZE
	.align		4
.L_25:
        /*0060*/ 	.byte	0x04, 0x12
        /*0062*/ 	.short	(.L_27 - .L_26)
	.align		4
.L_26:
        /*0064*/ 	.word	index@(_Z17movimientoDerechaPfi)
        /*0068*/ 	.word	0x00000000


	//----- nvinfo : EIATTR_MIN_STACK_SIZE
	.align		4
.L_27:
        /*006c*/ 	.byte	0x04, 0x12
        /*006e*/ 	.short	(.L_29 - .L_28)
	.align		4
.L_28:
        /*0070*/ 	.word	index@(_Z24moverDeIzquierdaADerechaPfi)
        /*0074*/ 	.word	0x00000008


	//----- nvinfo : EIATTR_MIN_STACK_SIZE
	.align		4
.L_29:
        /*0078*/ 	.byte	0x04, 0x12
        /*007a*/ 	.short	(.L_31 - .L_30)
	.align		4
.L_30:
        /*007c*/ 	.word	index@(_Z24moverDeDerechaAIzquierdaPfi)
        /*0080*/ 	.word	0x00000000


	//----- nvinfo : EIATTR_MIN_STACK_SIZE
	.align		4
.L_31:
        /*0084*/ 	.byte	0x04, 0x12
        /*0086*/ 	.short	(.L_33 - .L_32)
	.align		4
.L_32:
        /*0088*/ 	.word	index@(_Z10fillMatrixPfPiiii)
        /*008c*/ 	.word	0x00000000
.L_33:


//--------------------- .nv.compat                --------------------------
	.section	.nv.compat,"",@"SHT_CUDA_COMPAT_INFO"
	.align	4
        /*0000*/ 	.byte	0x02, 0x09, 0x00, 0x00, 0x02, 0x02, 0x01, 0x00, 0x02, 0x05, 0x05, 0x00, 0x03, 0x07, 0x01, 0x01
        /*0010*/ 	.byte	0x02, 0x03, 0x00, 0x00, 0x02, 0x06, 0x01, 0x00, 0x04, 0x0b, 0x08, 0x00, 0x09, 0x00, 0x00, 0x00
        /*0020*/ 	.byte	0x00, 0x00, 0x00, 0x00


//--------------------- .nv.info._Z17movimientoDerechaPfi --------------------------
	.section	.nv.info._Z17movimientoDerechaPfi,"",@"SHT_CUDA_INFO"
	.sectionflags	@""
	.align	4


	//----- nvinfo : EIATTR_CUDA_API_VERSION
	.align		4
        /*0000*/ 	.byte	0x04, 0x37
        /*0002*/ 	.short	(.L_35 - .L_34)
.L_34:
        /*0004*/ 	.word	0x00000082


	//----- nvinfo : EIATTR_KPARAM_INFO
	.align		4
.L_35:
        /*0008*/ 	.byte	0x04, 0x17
        /*000a*/ 	.short	(.L_37 - .L_36)
.L_36:
        /*000c*/ 	.word	0x00000000
        /*0010*/ 	.short	0x0001
        /*0012*/ 	.short	0x0008
        /*0014*/ 	.byte	0x00, 0xf0, 0x11, 0x00


	//----- nvinfo : EIATTR_KPARAM_INFO
	.align		4
.L_37:
        /*0018*/ 	.byte	0x04, 0x17
        /*001a*/ 	.short	(.L_39 - .L_38)
.L_38:
        /*001c*/ 	.word	0x00000000
        /*0020*/ 	.short	0x0000
        /*0022*/ 	.short	0x0000
        /*0024*/ 	.byte	0x00, 0xf5, 0x21, 0x00


	//----- nvinfo : EIATTR_SPARSE_MMA_MASK
	.align		4
.L_39:
        /*0028*/ 	.byte	0x03, 0x50
        /*002a*/ 	.short	0x0000


	//----- nvinfo : EIATTR_MAXREG_COUNT
	.align		4
        /*002c*/ 	.byte	0x03, 0x1b
        /*002e*/ 	.short	0x00ff


	//----- nvinfo : EIATTR_MERCURY_ISA_VERSION
	.align		4
        /*0030*/ 	.byte	0x03, 0x5f
        /*0032*/ 	.short	0x0101


	//----- nvinfo : EIATTR_VRC_CTA_INIT_COUNT
	.align		4
        /*0034*/ 	.byte	0x02, 0x4a
	.zero		1
	.zero		1


	//----- nvinfo : EIATTR_EXIT_INSTR_OFFSETS
	.align		4
        /*0038*/ 	.byte	0x04, 0x1c
        /*003a*/ 	.short	(.L_41 - .L_40)


	//   ....[0]....
.L_40:
        /*003c*/ 	.word	0x00000440


	//   ....[1]....
        /*0040*/ 	.word	0x000004f0


	//----- nvinfo : EIATTR_CRS_STACK_SIZE
	.align		4
.L_41:
        /*0044*/ 	.byte	0x04, 0x1e
        /*0046*/ 	.short	(.L_43 - .L_42)
.L_42:
        /*0048*/ 	.word	0x00000000


	//----- nvinfo : EIATTR_CBANK_PARAM_SIZE
	.align		4
.L_43:
        /*004c*/ 	.byte	0x03, 0x19
        /*004e*/ 	.short	0x000c


	//----- nvinfo : EIATTR_PARAM_CBANK
	.align		4
        /*0050*/ 	.byte	0x04, 0x0a
        /*0052*/ 	.short	(.L_45 - .L_44)
	.align		4
.L_44:
        /*0054*/ 	.word	index@(.nv.constant0._Z17movimientoDerechaPfi)
        /*0058*/ 	.short	0x0380
        /*005a*/ 	.short	0x000c


	//----- nvinfo : EIATTR_SW_WAR
	.align		4
.L_45:
        /*005c*/ 	.byte	0x04, 0x36
        /*005e*/ 	.short	(.L_47 - .L_46)
.L_46:
        /*0060*/ 	.word	0x00000008
.L_47:


//--------------------- .nv.info._Z24moverDeIzquierdaADerechaPfi --------------------------
	.section	.nv.info._Z24moverDeIzquierdaADerechaPfi,"",@"SHT_CUDA_INFO"
	.sectionflags	@""
	.align	4


	//----- nvinfo : EIATTR_CUDA_API_VERSION
	.align		4
        /*0000*/ 	.byte	0x04, 0x37
        /*0002*/ 	.short	(.L_49 - .L_48)
.L_48:
        /*0004*/ 	.word	0x00000082


	//----- nvinfo : EIATTR_KPARAM_INFO
	.align		4
.L_49:
        /*0008*/ 	.byte	0x04, 0x17
        /*000a*/ 	.short	(.L_51 - .L_50)
.L_50:
        /*000c*/ 	.word	0x00000000
        /*0010*/ 	.short	0x0001
        /*0012*/ 	.short	0x0008
        /*0014*/ 	.byte	0x00, 0xf0, 0x11, 0x00


	//----- nvinfo : EIATTR_KPARAM_INFO
	.align		4
.L_51:
        /*0018*/ 	.byte	0x04, 0x17
        /*001a*/ 	.short	(.L_53 - .L_52)
.L_52:
        /*001c*/ 	.word	0x00000000
        /*0020*/ 	.short	0x0000
        /*0022*/ 	.short	0x0000
        /*0024*/ 	.byte	0x00, 0xf5, 0x21, 0x00


	//----- nvinfo : EIATTR_SPARSE_MMA_MASK
	.align		4
.L_53:
        /*0028*/ 	.byte	0x03, 0x50
        /*002a*/ 	.short	0x0000


	//----- nvinfo : EIATTR_MAXREG_COUNT
	.align		4
        /*002c*/ 	.byte	0x03, 0x1b
        /*002e*/ 	.short	0x00ff


	//----- nvinfo : EIATTR_EXTERNS
	.align		4
        /*0030*/ 	.byte	0x04, 0x0f
        /*0032*/ 	.short	(.L_55 - .L_54)


	//   ....[0]....
	.align		4
.L_54:
        /*0034*/ 	.word	index@(vprintf)


	//----- nvinfo : EIATTR_MERCURY_ISA_VERSION
	.align		4
.L_55:
        /*0038*/ 	.byte	0x03, 0x5f
        /*003a*/ 	.short	0x0101


	//----- nvinfo : EIATTR_VRC_CTA_INIT_COUNT
	.align		4
        /*003c*/ 	.byte	0x02, 0x4a
	.zero		1
	.zero		1


	//----- nvinfo : EIATTR_SYSCALL_OFFSETS
	.align		4
        /*0040*/ 	.byte	0x04, 0x46
        /*0042*/ 	.short	(.L_57 - .L_56)


	//   ....[0]....
.L_56:
        /*0044*/ 	.word	0x000002d0


	//   ....[1]....
        /*0048*/ 	.word	0x00000650


	//   ....[2]....
        /*004c*/ 	.word	0x00000940


	//   ....[3]....
        /*0050*/ 	.word	0x00000c20


	//   ....[4]....
        /*0054*/ 	.word	0x00001070


	//----- nvinfo : EIATTR_EXIT_INSTR_OFFSETS
	.align		4
.L_57:
        /*0058*/ 	.byte	0x04, 0x1c
        /*005a*/ 	.short	(.L_59 - .L_58)


	//   ....[0]....
.L_58:
        /*005c*/ 	.word	0x000000e0


	//   ....[1]....
        /*0060*/ 	.word	0x00000ef0


	//   ....[2]....
        /*0064*/ 	.word	0x000012e0


	//----- nvinfo : EIATTR_CRS_STACK_SIZE
	.align		4
.L_59:
        /*0068*/ 	.byte	0x04, 0x1e
        /*006a*/ 	.short	(.L_61 - .L_60)
.L_60:
        /*006c*/ 	.word	0x00000000


	//----- nvinfo : EIATTR_CBANK_PARAM_SIZE
	.align		4
.L_61:
        /*0070*/ 	.byte	0x03, 0x19
        /*0072*/ 	.short	0x000c


	//----- nvinfo : EIATTR_PARAM_CBANK
	.align		4
        /*0074*/ 	.byte	0x04, 0x0a
        /*0076*/ 	.short	(.L_63 - .L_62)
	.align		4
.L_62:
        /*0078*/ 	.word	index@(.nv.constant0._Z24moverDeIzquierdaADerechaPfi)
        /*007c*/ 	.short	0x0380
        /*007e*/ 	.short	0x000c


	//----- nvinfo : EIATTR_SW_WAR
	.align		4
.L_63:
        /*0080*/ 	.byte	0x04, 0x36
        /*0082*/ 	.short	(.L_65 - .L_64)
.L_64:
        /*0084*/ 	.word	0x00000008
.L_65:


//--------------------- .nv.info._Z24moverDeDerechaAIzquierdaPfi --------------------------
	.section	.nv.info._Z24moverDeDerechaAIzquierdaPfi,"",@"SHT_CUDA_INFO"
	.sectionflags	@""
	.align	4


	//----- nvinfo : EIATTR_CUDA_API_VERSION
	.align		4
        /*0000*/ 	.byte	0x04, 0x37
        /*0002*/ 	.short	(.L_67 - .L_66)
.L_66:
        /*0004*/ 	.word	0x00000082


	//----- nvinfo : EIATTR_KPARAM_INFO
	.align		4
.L_67:
        /*0008*/ 	.byte	0x04, 0x17
        /*000a*/ 	.short	(.L_69 - .L_68)
.L_68:
        /*000c*/ 	.word	0x00000000
        /*0010*/ 	.short	0x0001
        /*0012*/ 	.short	0x0008
        /*0014*/ 	.byte	0x00, 0xf0, 0x11, 0x00


	//----- nvinfo : EIATTR_KPARAM_INFO
	.align		4
.L_69:
        /*0018*/ 	.byte	0x04, 0x17
        /*001a*/ 	.short	(.L_71 - .L_70)
.L_70:
        /*001c*/ 	.word	0x00000000
        /*0020*/ 	.short	0x0000
        /*0022*/ 	.short	0x0000
        /*0024*/ 	.byte	0x00, 0xf5, 0x21, 0x00


	//----- nvinfo : EIATTR_SPARSE_MMA_MASK
	.align		4
.L_71:
        /*0028*/ 	.byte	0x03, 0x50
        /*002a*/ 	.short	0x0000


	//----- nvinfo : EIATTR_MAXREG_COUNT
	.align		4
        /*002c*/ 	.byte	0x03, 0x1b
        /*002e*/ 	.short	0x00ff


	//----- nvinfo : EIATTR_MERCURY_ISA_VERSION
	.align		4
        /*0030*/ 	.byte	0x03, 0x5f
        /*0032*/ 	.short	0x0101


	//----- nvinfo : EIATTR_VRC_CTA_INIT_COUNT
	.align		4
        /*0034*/ 	.byte	0x02, 0x4a
	.zero		1
	.zero		1


	//----- nvinfo : EIATTR_EXIT_INSTR_OFFSETS
	.align		4
        /*0038*/ 	.byte	0x04, 0x1c
        /*003a*/ 	.short	(.L_73 - .L_72)


	//   ....[0]....
.L_72:
        /*003c*/ 	.word	0x00000090


	//   ....[1]....
        /*0040*/ 	.word	0x00000a90


	//   ....[2]....
        /*0044*/ 	.word	0x00000db0


	//----- nvinfo : EIATTR_CRS_STACK_SIZE
	.align		4
.L_73:
        /*0048*/ 	.byte	0x04, 0x1e
        /*004a*/ 	.short	(.L_75 - .L_74)
.L_74:
        /*004c*/ 	.word	0x00000000


	//----- nvinfo : EIATTR_CBANK_PARAM_SIZE
	.align		4
.L_75:
        /*0050*/ 	.byte	0x03, 0x19
        /*0052*/ 	.short	0x000c


	//----- nvinfo : EIATTR_PARAM_CBANK
	.align		4
        /*0054*/ 	.byte	0x04, 0x0a
        /*0056*/ 	.short	(.L_77 - .L_76)
	.align		4
.L_76:
        /*0058*/ 	.word	index@(.nv.constant0._Z24moverDeDerechaAIzquierdaPfi)
        /*005c*/ 	.short	0x0380
        /*005e*/ 	.short	0x000c


	//----- nvinfo : EIATTR_SW_WAR
	.align		4
.L_77:
        /*0060*/ 	.byte	0x04, 0x36
        /*0062*/ 	.short	(.L_79 - .L_78)
.L_78:
        /*0064*/ 	.word	0x00000008
.L_79:


//--------------------- .nv.info._Z10fillMatrixPfPiiii --------------------------
	.section	.nv.info._Z10fillMatrixPfPiiii,"",@"SHT_CUDA_INFO"
	.sectionflags	@""
	.align	4


	//----- nvinfo : EIATTR_CUDA_API_VERSION
	.align		4
        /*0000*/ 	.byte	0x04, 0x37
        /*0002*/ 	.short	(.L_81 - .L_80)
.L_80:
        /*0004*/ 	.word	0x00000082


	//----- nvinfo : EIATTR_KPARAM_INFO
	.align		4
.L_81:
        /*0008*/ 	.byte	0x04, 0x17
        /*000a*/ 	.short	(.L_83 - .L_82)
.L_82:
        /*000c*/ 	.word	0x00000000
        /*0010*/ 	.short	0x0004
        /*0012*/ 	.short	0x0018
        /*0014*/ 	.byte	0x00, 0xf0, 0x11, 0x00


	//----- nvinfo : EIATTR_KPARAM_INFO
	.align		4
.L_83:
        /*0018*/ 	.byte	0x04, 0x17
        /*001a*/ 	.short	(.L_85 - .L_84)
.L_84:
        /*001c*/ 	.word	0x00000000
        /*0020*/ 	.short	0x0003
        /*0022*/ 	.short	0x0014
        /*0024*/ 	.byte	0x00, 0xf0, 0x11, 0x00


	//----- nvinfo : EIATTR_KPARAM_INFO
	.align		4
.L_85:
        /*0028*/ 	.byte	0x04, 0x17
        /*002a*/ 	.short	(.L_87 - .L_86)
.L_86:
        /*002c*/ 	.word	0x00000000
        /*0030*/ 	.short	0x0002
        /*0032*/ 	.short	0x0010
        /*0034*/ 	.byte	0x00, 0xf0, 0x11, 0x00


	//----- nvinfo : EIATTR_KPARAM_INFO
	.align		4
.L_87:
        /*0038*/ 	.byte	0x04, 0x17
        /*003a*/ 	.short	(.L_89 - .L_88)
.L_88:
        /*003c*/ 	.word	0x00000000
        /*0040*/ 	.short	0x0001
        /*0042*/ 	.short	0x0008
        /*0044*/ 	.byte	0x00, 0xf5, 0x21, 0x00


	//----- nvinfo : EIATTR_KPARAM_INFO
	.align		4
.L_89:
        /*0048*/ 	.byte	0x04, 0x17
        /*004a*/ 	.short	(.L_91 - .L_90)
.L_90:
        /*004c*/ 	.word	0x00000000
        /*0050*/ 	.short	0x0000
        /*0052*/ 	.short	0x0000
        /*0054*/ 	.byte	0x00, 0xf5, 0x21, 0x00


	//----- nvinfo : EIATTR_SPARSE_MMA_MASK
	.align		4
.L_91:
        /*0058*/ 	.byte	0x03, 0x50
        /*005a*/ 	.short	0x0000


	//----- nvinfo : EIATTR_MAXREG_COUNT
	.align		4
        /*005c*/ 	.byte	0x03, 0x1b
        /*005e*/ 	.short	0x00ff


	//----- nvinfo : EIATTR_MERCURY_ISA_VERSION
	.align		4
        /*0060*/ 	.byte	0x03, 0x5f
        /*0062*/ 	.short	0x0101


	//----- nvinfo : EIATTR_VRC_CTA_INIT_COUNT
	.align		4
        /*0064*/ 	.byte	0x02, 0x4a
	.zero		1
	.zero		1


	//----- nvinfo : EIATTR_EXIT_INSTR_OFFSETS
	.align		4
        /*0068*/ 	.byte	0x04, 0x1c
        /*006a*/ 	.short	(.L_93 - .L_92)


	//   ....[0]....
.L_92:
        /*006c*/ 	.word	0x00000040


	//   ....[1]....
        /*0070*/ 	.word	0x00001350


	//   ....[2]....
        /*0074*/ 	.word	0x00001390


	//----- nvinfo : EIATTR_CRS_STACK_SIZE
	.align		4
.L_93:
        /*0078*/ 	.byte	0x04, 0x1e
        /*007a*/ 	.short	(.L_95 - .L_94)
.L_94:
        /*007c*/ 	.word	0x00000000


	//----- nvinfo : EIATTR_CBANK_PARAM_SIZE
	.align		4
.L_95:
        /*0080*/ 	.byte	0x03, 0x19
        /*0082*/ 	.short	0x001c


	//----- nvinfo : EIATTR_PARAM_CBANK
	.align		4
        /*0084*/ 	.byte	0x04, 0x0a
        /*0086*/ 	.short	(.L_97 - .L_96)
	.align		4
.L_96:
        /*0088*/ 	.word	index@(.nv.constant0._Z10fillMatrixPfPiiii)
        /*008c*/ 	.short	0x0380
        /*008e*/ 	.short	0x001c


	//----- nvinfo : EIATTR_SW_WAR
	.align		4
.L_97:
        /*0090*/ 	.byte	0x04, 0x36
        /*0092*/ 	.short	(.L_99 - .L_98)
.L_98:
        /*0094*/ 	.word	0x00000008
.L_99:


//--------------------- .nv.callgraph             --------------------------
	.section	.nv.callgraph,"",@"SHT_CUDA_CALLGRAPH"
	.align	4
	.sectionentsize	8
	.align		4
        /*0000*/ 	.word	0x00000000
	.align		4
        /*0004*/ 	.word	0xffffffff
	.align		4
        /*0008*/ 	.word	index@(_Z24moverDeIzquierdaADerechaPfi)
	.align		4
        /*000c*/ 	.word	index@(vprintf)
	.align		4
        /*0010*/ 	.word	0x00000000
	.align		4
        /*0014*/ 	.word	0xfffffffe
	.align		4
        /*0018*/ 	.word	0x00000000
	.align		4
        /*001c*/ 	.word	0xfffffffd
	.align		4
        /*0020*/ 	.word	0x00000000
	.align		4
        /*0024*/ 	.word	0xfffffffc


//--------------------- .nv.constant4             --------------------------
	.section	.nv.constant4,"a",@progbits
	.align	8
	.align		8
.nv.constant4:
        /*0000*/ 	.dword	precalc_xorwow_matrix
	.align		8
        /*0008*/ 	.dword	precalc_xorwow_offset_matrix
	.align		8
        /*0010*/ 	.dword	mrg32k3aM1
	.align		8
        /*0018*/ 	.dword	mrg32k3aM2
	.align		8
        /*0020*/ 	.dword	mrg32k3aM1SubSeq
	.align		8
        /*0028*/ 	.dword	mrg32k3aM2SubSeq
	.align		8
        /*0030*/ 	.dword	mrg32k3aM1Seq
	.align		8
        /*0038*/ 	.dword	mrg32k3aM2Seq
	.align		8
        /*0040*/ 	.dword	$str
	.align		8
        /*0048*/ 	.dword	vprintf


//--------------------- .nv.constant3             --------------------------
	.section	.nv.constant3,"a",@progbits
	.align	8
.nv.constant3:
	.type		__cr_lgamma_table,@object
	.size		__cr_lgamma_table,(.L_8 - __cr_lgamma_table)
__cr_lgamma_table:
        /*0000*/ 	.byte	0x00, 0x00, 0x00, 0x00, 0x00, 0x00, 0x00, 0x00, 0x00, 0x00, 0x00, 0x00, 0x00, 0x00, 0x00, 0x00
        /*0010*/ 	.byte	0xef, 0x39, 0xfa, 0xfe, 0x42, 0x2e, 0xe6, 0x3f, 0x02, 0x20, 0x2a, 0xfa, 0x0b, 0xab, 0xfc, 0x3f
        /*0020*/ 	.byte	0xf9, 0x2c, 0x92, 0x7c, 0xa7, 0x6c, 0x09, 0x40, 0xc9, 0x79, 0x44, 0x3c, 0x64, 0x26, 0x13, 0x40
        /*0030*/ 	.byte	0xca, 0x01, 0xcf, 0x3a, 0x27, 0x51, 0x1a, 0x40, 0x30, 0xcc, 0x2d, 0xf3, 0xe1, 0x0c, 0x21, 0x40
        /*0040*/ 	.byte	0x0d, 0xb7, 0xfc, 0x82, 0x8e, 0x35, 0x25, 0x40
.L_8:


//--------------------- .text._Z17movimientoDerechaPfi --------------------------
	.section	.text._Z17movimientoDerechaPfi,"ax",@progbits
	.align	128
        .global         _Z17movimientoDerechaPfi
        .type           _Z17movimientoDerechaPfi,@function
        .size           _Z17movimientoDerechaPfi,(.L_x_80 - _Z17movimientoDerechaPfi)
        .other          _Z17movimientoDerechaPfi,@"STO_CUDA_ENTRY STV_DEFAULT"
_Z17movimientoDerechaPfi:
.text._Z17movimientoDerechaPfi:
[----:B------:R-:W-:Y:S01]  /*0000*/  LDC R1, c[0x0][0x37c] ;  /* 0x0000df00ff017b82 */ /* 0x000fe20000000800 */
[----:B------:R-:W0:Y:S01]  /*0010*/  LDCU UR6, c[0x0][0x388] ;  /* 0x00007100ff0677ac */ /* 0x000e220008000800 */
[----:B------:R-:W1:Y:S01]  /*0020*/  S2R R7, SR_TID.X ;  /* 0x0000000000077919 */ /* 0x000e620000002100 */
[----:B------:R-:W2:Y:S01]  /*0030*/  LDCU.64 UR4, c[0x0][0x358] ;  /* 0x00006b00ff0477ac */ /* 0x000ea20008000a00 */
[----:B0-----:R-:W-:-:S05]  /*0040*/  IMAD.U32 R6, RZ, RZ, UR6 ;  /* 0x00000006ff067e24 */ /* 0x001fca000f8e00ff */
[C---:B------:R-:W-:Y:S02]  /*0050*/  ISETP.GE.AND P1, PT, R6.reuse, 0x2, PT ;  /* 0x000000020600780c */ /* 0x040fe40003f26270 */
[C---:B------:R-:W-:Y:S02]  /*0060*/  IADD3 R12, PT, PT, R6.reuse, -0x1, RZ ;  /* 0xffffffff060c7810 */ /* 0x040fe40007ffe0ff */
[----:B------:R-:W-:-:S03]  /*0070*/  ISETP.GT.AND P0, PT, R6, RZ, PT ;  /* 0x000000ff0600720c */ /* 0x000fc60003f04270 */
[----:B------:R-:W-:-:S06]  /*0080*/  IMAD.MOV.U32 R0, RZ, RZ, R12 ;  /* 0x000000ffff007224 */ /* 0x000fcc00078e000c */
[----:B-12---:R-:W-:Y:S05]  /*0090*/  @!P1 BRA `(.L_x_0) ;  /* 0x0000000000e89947 */ /* 0x006fea0003800000 */
[----:B------:R-:W0:Y:S01]  /*00a0*/  LDC.64 R2, c[0x0][0x380] ;  /* 0x0000e000ff027b82 */ /* 0x000e220000000a00 */
[----:B------:R-:W-:Y:S01]  /*00b0*/  BSSY.RECONVERGENT B0, `(.L_x_1) ;  /* 0x0000036000007945 */ /* 0x000fe20003800200 */
[----:B------:R-:W-:Y:S01]  /*00c0*/  IADD3 R13, PT, PT, R6, -0x2, RZ ;  /* 0xfffffffe060d7810 */ /* 0x000fe20007ffe0ff */
[----:B------:R-:W-:Y:S01]  /*00d0*/  IMAD.MOV.U32 R0, RZ, RZ, R12 ;  /* 0x000000ffff007224 */ /* 0x000fe200078e000c */
[----:B------:R-:W1:Y:S06]  /*00e0*/  LDCU UR6, c[0x0][0x388] ;  /* 0x00007100ff0677ac */ /* 0x000e6c0008000800 */
.L_x_6:
[----:B-1----:R-:W-:-:S05]  /*00f0*/  MOV R6, UR6 ;  /* 0x0000000600067c02 */ /* 0x002fca0008000f00 */
[----:B------:R-:W-:-:S04]  /*0100*/  IMAD R5, R7, R6, R12 ;  /* 0x0000000607057224 */ /* 0x000fc800078e020c */
[----:B0-----:R-:W-:-:S05]  /*0110*/  IMAD.WIDE R4, R5, 0x4, R2 ;  /* 0x0000000405047825 */ /* 0x001fca00078e0202 */
[----:B------:R0:W5:Y:S01]  /*0120*/  LDG.E R16, desc[UR4][R4.64] ;  /* 0x0000000404107981 */ /* 0x000162000c1e1900 */
[----:B------:R-:W-:Y:S01]  /*0130*/  ISETP.NE.AND P0, PT, R12, RZ, PT ;  /* 0x000000ff0c00720c */ /* 0x000fe20003f05270 */
[--C-:B------:R-:W-:Y:S01]  /*0140*/  IMAD R9, R7, R6, R13.reuse ;  /* 0x0000000607097224 */ /* 0x100fe200078e020d */
[----:B------:R-:W-:Y:S04]  /*0150*/  BSSY.RECONVERGENT B1, `(.L_x_2) ;  /* 0x0000028000017945 */ /* 0x000fe80003800200 */
[----:B------:R-:W-:Y:S01]  /*0160*/  BSSY.RELIABLE B2, `(.L_x_3) ;  /* 0x000001b000027945 */ /* 0x000fe20003800100 */
[----:B------:R-:W-:Y:S02]  /*0170*/  IMAD.MOV.U32 R14, RZ, RZ, R13 ;  /* 0x000000ffff0e7224 */ /* 0x000fe400078e000d */
[----:B------:R-:W-:-:S04]  /*0180*/  IMAD.WIDE R8, R9, 0x4, R2 ;  /* 0x0000000409087825 */ /* 0x000fc800078e0202 */
[----:B------:R-:W-:Y:S05]  /*0190*/  @!P0 BRA `(.L_x_4) ;  /* 0x0000000000488947 */ /* 0x000fea0003800000 */
[----:B------:R-:W2:Y:S02]  /*01a0*/  LDG.E R11, desc[UR4][R8.64] ;  /* 0x00000004080b7981 */ /* 0x000ea4000c1e1900 */
[----:B--2---:R-:W-:-:S04]  /*01b0*/  FSETP.NEU.AND P0, PT, R11, RZ, PT ;  /* 0x000000ff0b00720b */ /* 0x004fc80003f0d000 */
[----:B-----5:R-:W-:-:S04]  /*01c0*/  FSETP.EQ.OR P0, PT, R16, RZ, !P0 ;  /* 0x000000ff1000720b */ /* 0x020fc80004702400 */
[----:B------:R-:W-:-:S13]  /*01d0*/  FSETP.NEU.OR P0, PT, R16, R11, P0 ;  /* 0x0000000b1000720b */ /* 0x000fda000070d400 */
[----:B------:R-:W-:Y:S05]  /*01e0*/  @!P0 BREAK.RELIABLE B2 ;  /* 0x0000000000028942 */ /* 0x000fea0003800100 */
[----:B------:R-:W-:Y:S05]  /*01f0*/  @P0 BRA `(.L_x_4) ;  /* 0x0000000000300947 */ /* 0x000fea0003800000 */
[----:B------:R-:W-:Y:S01]  /*0200*/  FADD R14, R16, R11 ;  /* 0x0000000b100e7221 */ /* 0x000fe20000000000 */
[----:B------:R-:W-:Y:S01]  /*0210*/  IMAD R11, R7, R6, R0 ;  /* 0x00000006070b7224 */ /* 0x000fe200078e0200 */
[----:B------:R1:W-:Y:S01]  /*0220*/  STG.E desc[UR4][R4.64], RZ ;  /* 0x000000ff04007986 */ /* 0x0003e2000c101904 */
[C---:B------:R-:W-:Y:S01]  /*0230*/  IADD3 R12, PT, PT, R13.reuse, -0x1, RZ ;  /* 0xffffffff0d0c7810 */ /* 0x040fe20007ffe0ff */
[----:B------:R-:W-:Y:S01]  /*0240*/  VIADD R0, R0, 0xffffffff ;  /* 0xffffffff00007836 */ /* 0x000fe20000000000 */
[----:B------:R-:W-:Y:S01]  /*0250*/  IADD3 R13, PT, PT, R13, -0x2, RZ ;  /* 0xfffffffe0d0d7810 */ /* 0x000fe20007ffe0ff */
[----:B------:R-:W2:Y:S01]  /*0260*/  F2I.TRUNC.NTZ R14, R14 ;  /* 0x0000000e000e7305 */ /* 0x000ea2000020f100 */
[----:B------:R-:W-:Y:S01]  /*0270*/  IMAD.WIDE R10, R11, 0x4, R2 ;  /* 0x000000040b0a7825 */ /* 0x000fe200078e0202 */
[----:B------:R1:W-:Y:S01]  /*0280*/  STG.E desc[UR4][R8.64], RZ ;  /* 0x000000ff08007986 */ /* 0x0003e2000c101904 */
[----:B--2---:R-:W-:-:S05]  /*0290*/  I2FP.F32.S32 R15, R14 ;  /* 0x0000000e000f7245 */ /* 0x004fca0000201400 */
[----:B------:R1:W-:Y:S01]  /*02a0*/  STG.E desc[UR4][R10.64], R15 ;  /* 0x0000000f0a007986 */ /* 0x0003e2000c101904 */
[----:B------:R-:W-:Y:S05]  /*02b0*/  BRA `(.L_x_5) ;  /* 0x0000000000447947 */ /* 0x000fea0003800000 */
.L_x_4:
[----:B-----5:R-:W-:-:S13]  /*02c0*/  FSETP.NEU.AND P0, PT, R16, RZ, PT ;  /* 0x000000ff1000720b */ /* 0x020fda0003f0d000 */
[----:B------:R-:W-:Y:S05]  /*02d0*/  @!P0 BREAK.RELIABLE B2 ;  /* 0x0000000000028942 */ /* 0x000fea0003800100 */
[----:B------:R-:W-:Y:S01]  /*02e0*/  @!P0 VIADD R12, R12, 0xffffffff ;  /* 0xffffffff0c0c8836 */ /* 0x000fe20000000000 */
[----:B------:R-:W-:Y:S01]  /*02f0*/  @!P0 IADD3 R13, PT, PT, R13, -0x1, RZ ;  /* 0xffffffff0d0d8810 */ /* 0x000fe20007ffe0ff */
[----:B------:R-:W-:Y:S06]  /*0300*/  @!P0 BRA `(.L_x_5) ;  /* 0x0000000000308947 */ /* 0x000fec0003800000 */
[----:B------:R-:W-:Y:S05]  /*0310*/  BSYNC.RELIABLE B2 ;  /* 0x0000000000027941 */ /* 0x000fea0003800100 */
.L_x_3:
[----:B------:R-:W2:Y:S01]  /*0320*/  LDG.E R8, desc[UR4][R8.64] ;  /* 0x0000000408087981 */ /* 0x000ea2000c1e1900 */
[----:B------:R-:W-:Y:S01]  /*0330*/  VIADD R13, R14, 0xffffffff ;  /* 0xffffffff0e0d7836 */ /* 0x000fe20000000000 */
[----:B--2---:R-:W-:-:S13]  /*0340*/  FSETP.NEU.AND P0, PT, R8, RZ, PT ;  /* 0x000000ff0800720b */ /* 0x004fda0003f0d000 */
[----:B------:R-:W1:Y:S01]  /*0350*/  @P0 F2I.TRUNC.NTZ R10, R16 ;  /* 0x00000010000a0305 */ /* 0x000e62000020f100 */
[----:B------:R-:W-:Y:S01]  /*0360*/  @P0 IMAD R11, R7, R6, R0 ;  /* 0x00000006070b0224 */ /* 0x000fe200078e0200 */
[----:B------:R2:W-:Y:S01]  /*0370*/  @P0 STG.E desc[UR4][R4.64], RZ ;  /* 0x000000ff04000986 */ /* 0x0005e2000c101904 */
[----:B------:R-:W-:Y:S01]  /*0380*/  @P0 MOV R12, R14 ;  /* 0x0000000e000c0202 */ /* 0x000fe20000000f00 */
[----:B------:R-:W-:Y:S01]  /*0390*/  @P0 VIADD R0, R0, 0xffffffff ;  /* 0xffffffff00000836 */ /* 0x000fe20000000000 */
[----:B-1----:R-:W-:Y:S01]  /*03a0*/  @P0 I2FP.F32.S32 R15, R10 ;  /* 0x0000000a000f0245 */ /* 0x002fe20000201400 */
[----:B------:R-:W-:-:S05]  /*03b0*/  @P0 IMAD.WIDE R10, R11, 0x4, R2 ;  /* 0x000000040b0a0825 */ /* 0x000fca00078e0202 */
[----:B------:R2:W-:Y:S02]  /*03c0*/  @P0 STG.E desc[UR4][R10.64], R15 ;  /* 0x0000000f0a000986 */ /* 0x0005e4000c101904 */
.L_x_5:
[----:B------:R-:W-:Y:S05]  /*03d0*/  BSYNC.RECONVERGENT B1 ;  /* 0x0000000000017941 */ /* 0x000fea0003800200 */
.L_x_2:
[----:B012---:R-:W-:-:S04]  /*03e0*/  LOP3.LUT R4, R12, R13, RZ, 0xfc, !PT ;  /* 0x0000000d0c047212 */ /* 0x007fc800078efcff */
[----:B------:R-:W-:-:S13]  /*03f0*/  ISETP.GT.AND P0, PT, R4, -0x1, PT ;  /* 0xffffffff0400780c */ /* 0x000fda0003f04270 */
[----:B------:R-:W-:Y:S05]  /*0400*/  @P0 BRA `(.L_x_6) ;  /* 0xfffffffc00380947 */ /* 0x000fea000383ffff */
[----:B------:R-:W-:Y:S05]  /*0410*/  BSYNC.RECONVERGENT B0 ;  /* 0x0000000000007941 */ /* 0x000fea0003800200 */
.L_x_1:
[----:B------:R-:W-:Y:S05]  /*0420*/  WARPSYNC.ALL ;  /* 0x0000000000007948 */ /* 0x000fea0003800000 */
[----:B------:R-:W-:-:S13]  /*0430*/  ISETP.GT.AND P0, PT, R12, -0x1, PT ;  /* 0xffffffff0c00780c */ /* 0x000fda0003f04270 */
.L_x_0:
[----:B------:R-:W-:Y:S05]  /*0440*/  @!P0 EXIT ;  /* 0x000000000000894d */ /* 0x000fea0003800000 */
[----:B------:R-:W0:Y:S01]  /*0450*/  LDC.64 R4, c[0x0][0x380] ;  /* 0x0000e000ff047b82 */ /* 0x000e220000000a00 */
[----:B------:R-:W-:-:S04]  /*0460*/  IMAD R3, R7, R6, R12 ;  /* 0x0000000607037224 */ /* 0x000fc800078e020c */
[----:B0-----:R-:W-:-:S05]  /*0470*/  IMAD.WIDE R2, R3, 0x4, R4 ;  /* 0x0000000403027825 */ /* 0x001fca00078e0204 */
[----:B------:R-:W2:Y:S01]  /*0480*/  LDG.E R8, desc[UR4][R2.64] ;  /* 0x0000000402087981 */ /* 0x000ea2000c1e1900 */
[----:B------:R-:W-:-:S03]  /*0490*/  IMAD R7, R7, R6, R0 ;  /* 0x0000000607077224 */ /* 0x000fc600078e0200 */
[----:B------:R-:W-:Y:S01]  /*04a0*/  STG.E desc[UR4][R2.64], RZ ;  /* 0x000000ff02007986 */ /* 0x000fe2000c101904 */
[----:B------:R-:W-:Y:S01]  /*04b0*/  IMAD.WIDE R4, R7, 0x4, R4 ;  /* 0x0000000407047825 */ /* 0x000fe200078e0204 */
[----:B--2---:R-:W0:Y:S02]  /*04c0*/  F2I.TRUNC.NTZ R8, R8 ;  /* 0x0000000800087305 */ /* 0x004e24000020f100 */
[----:B0-----:R-:W-:-:S05]  /*04d0*/  I2FP.F32.S32 R7, R8 ;  /* 0x0000000800077245 */ /* 0x001fca0000201400 */
[----:B------:R-:W-:Y:S01]  /*04e0*/  STG.E desc[UR4][R4.64], R7 ;  /* 0x0000000704007986 */ /* 0x000fe2000c101904 */
[----:B------:R-:W-:Y:S05]  /*04f0*/  EXIT ;  /* 0x000000000000794d */ /* 0x000fea0003800000 */
.L_x_7:
[----:B------:R-:W-:-:S00]  /*0500*/  BRA `(.L_x_7) ;  /* 0xfffffffc00fc7947 */ /* 0x000fc0000383ffff */
[----:B------:R-:W-:-:S00]  /*0510*/  NOP ;  /* 0x0000000000007918 */ /* 0x000fc00000000000 */
        /* <DEDUP_REMOVED lines=14> */
.L_x_80:


//--------------------- .text._Z24moverDeIzquierdaADerechaPfi --------------------------
	.section	.text._Z24moverDeIzquierdaADerechaPfi,"ax",@progbits
	.align	128
        .global         _Z24moverDeIzquierdaADerechaPfi
        .type           _Z24moverDeIzquierdaADerechaPfi,@function
        .size           _Z24moverDeIzquierdaADerechaPfi,(.L_x_81 - _Z24moverDeIzquierdaADerechaPfi)
        .other          _Z24moverDeIzquierdaADerechaPfi,@"STO_CUDA_ENTRY STV_DEFAULT"
_Z24moverDeIzquierdaADerechaPfi:
.text._Z24moverDeIzquierdaADerechaPfi:
[----:B------:R-:W0:Y:S01]  /*0000*/  LDC R1, c[0x0][0x37c] ;  /* 0x0000df00ff017b82 */ /* 0x000e220000000800 */
[----:B------:R-:W1:Y:S07]  /*0010*/  S2R R5, SR_TID.X ;  /* 0x0000000000057919 */ /* 0x000e6e0000002100 */
[----:B------:R-:W2:Y:S01]  /*0020*/  LDC R26, c[0x0][0x388] ;  /* 0x0000e200ff1a7b82 */ /* 0x000ea20000000800 */
[----:B------:R-:W3:Y:S01]  /*0030*/  LDCU.64 UR36, c[0x0][0x358] ;  /* 0x00006b00ff2477ac */ /* 0x000ee20008000a00 */
[----:B0-----:R-:W-:-:S06]  /*0040*/  VIADD R1, R1, 0xfffffff8 ;  /* 0xfffffff801017836 */ /* 0x001fcc0000000000 */
[----:B------:R-:W0:Y:S01]  /*0050*/  LDC.64 R18, c[0x0][0x380] ;  /* 0x0000e000ff127b82 */ /* 0x000e220000000a00 */
[----:B--2---:R-:W-:-:S04]  /*0060*/  VIADD R0, R26, 0xffffffff ;  /* 0xffffffff1a007836 */ /* 0x004fc80000000000 */
[----:B-1----:R-:W-:-:S04]  /*0070*/  IMAD R31, R5, R26, R0 ;  /* 0x0000001a051f7224 */ /* 0x002fc800078e0200 */
[----:B0-----:R-:W-:-:S05]  /*0080*/  IMAD.WIDE R18, R31, 0x4, R18 ;  /* 0x000000041f127825 */ /* 0x001fca00078e0212 */
[----:B---3--:R0:W5:Y:S01]  /*0090*/  LDG.E R3, desc[UR36][R18.64] ;  /* 0x0000002412037981 */ /* 0x008162000c1e1900 */
[----:B------:R-:W1:Y:S01]  /*00a0*/  LDCU UR4, c[0x0][0x2f8] ;  /* 0x00005f00ff0477ac */ /* 0x000e620008000800 */
[----:B------:R-:W-:Y:S01]  /*00b0*/  ISETP.GE.AND P0, PT, R26, 0x2, PT ;  /* 0x000000021a00780c */ /* 0x000fe20003f06270 */
[----:B------:R-:W2:Y:S01]  /*00c0*/  LDCU UR5, c[0x0][0x2fc] ;  /* 0x00005f80ff0577ac */ /* 0x000ea20008000800 */
[----:B-1----:R-:W-:-:S11]  /*00d0*/  IADD3 R22, P1, PT, R1, UR4, RZ ;  /* 0x0000000401167c10 */ /* 0x002fd6000ff3e0ff */
[----:B0-2---:R-:W-:Y:S05]  /*00e0*/  @!P0 EXIT ;  /* 0x000000000000894d */ /* 0x005fea0003800000 */
[----:B------:R-:W-:Y:S01]  /*00f0*/  VIADD R4, R26, 0xfffffffe ;  /* 0xfffffffe1a047836 */ /* 0x000fe20000000000 */
[C---:B-----5:R-:W-:Y:S01]  /*0100*/  FSETP.NEU.AND P0, PT, R3.reuse, RZ, PT ;  /* 0x000000ff0300720b */ /* 0x060fe20003f0d000 */
[----:B------:R-:W-:Y:S01]  /*0110*/  IMAD.X R2, RZ, RZ, UR5, P1 ;  /* 0x00000005ff027e24 */ /* 0x000fe200088e06ff */
[----:B------:R-:W-:Y:S01]  /*0120*/  LOP3.LUT R33, R0, 0x3, RZ, 0xc0, !PT ;  /* 0x0000000300217812 */ /* 0x000fe200078ec0ff */
[----:B------:R-:W-:Y:S01]  /*0130*/  IMAD.MOV.U32 R32, RZ, RZ, 0x1 ;  /* 0x00000001ff207424 */ /* 0x000fe200078e00ff */
[----:B------:R-:W-:Y:S01]  /*0140*/  ISETP.GE.U32.AND P1, PT, R4, 0x3, PT ;  /* 0x000000030400780c */ /* 0x000fe20003f26070 */
[----:B------:R-:W-:Y:S01]  /*0150*/  IMAD.MOV.U32 R29, RZ, RZ, R31 ;  /* 0x000000ffff1d7224 */ /* 0x000fe200078e001f */
[----:B------:R-:W-:Y:S02]  /*0160*/  SEL R27, RZ, 0x1, P0 ;  /* 0x00000001ff1b7807 */ /* 0x000fe40000000000 */
[----:B------:R-:W-:-:S09]  /*0170*/  FSEL R28, R3, RZ, P0 ;  /* 0x000000ff031c7208 */ /* 0x000fd20000000000 */
[----:B------:R-:W-:Y:S05]  /*0180*/  @!P1 BRA `(.L_x_8) ;  /* 0x0000000c00549947 */ /* 0x000fea0003800000 */
[----:B------:R-:W-:Y:S01]  /*0190*/  IMAD R26, R5, R26, R26 ;  /* 0x0000001a051a7224 */ /* 0x000fe200078e021a */
[----:B------:R-:W-:Y:S01]  /*01a0*/  LOP3.LUT R0, R0, 0xfffffffc, RZ, 0xc0, !PT ;  /* 0xfffffffc00007812 */ /* 0x000fe200078ec0ff */
[----:B------:R-:W-:Y:S01]  /*01b0*/  BSSY.RECONVERGENT B6, `(.L_x_9) ;  /* 0x00000d1000067945 */ /* 0x000fe20003800200 */
[----:B------:R-:W-:Y:S02]  /*01c0*/  IMAD.MOV.U32 R32, RZ, RZ, RZ ;  /* 0x000000ffff207224 */ /* 0x000fe400078e00ff */
[----:B------:R-:W-:Y:S01]  /*01d0*/  IMAD.MOV.U32 R29, RZ, RZ, R31 ;  /* 0x000000ffff1d7224 */ /* 0x000fe200078e001f */
[----:B------:R-:W-:Y:S01]  /*01e0*/  IADD3 R26, PT, PT, R26, -0x2, RZ ;  /* 0xfffffffe1a1a7810 */ /* 0x000fe20007ffe0ff */
[----:B------:R-:W-:-:S07]  /*01f0*/  IMAD.MOV R23, RZ, RZ, -R0 ;  /* 0x000000ffff177224 */ /* 0x000fce00078e0a00 */
.L_x_27:
[----:B------:R-:W-:Y:S01]  /*0200*/  MOV R8, 0x48 ;  /* 0x0000004800087802 */ /* 0x000fe20000000f00 */
[----:B0-----:R0:W-:Y:S01]  /*0210*/  STL [R1], R26 ;  /* 0x0000001a01007387 */ /* 0x0011e20000100800 */
[----:B-1----:R-:W1:Y:S01]  /*0220*/  LDCU.64 UR4, c[0x4][0x40] ;  /* 0x01000800ff0477ac */ /* 0x002e620008000a00 */
[----:B------:R-:W-:Y:S02]  /*0230*/  VIADD R23, R23, 0x4 ;  /* 0x0000000417177836 */ /* 0x000fe40000000000 */
[----:B------:R-:W-:Y:S01]  /*0240*/  VIADD R24, R26, 0xfffffffd ;  /* 0xfffffffd1a187836 */ /* 0x000fe20000000000 */
[----:B------:R-:W2:Y:S01]  /*0250*/  LDC.64 R8, c[0x4][R8] ;  /* 0x0100000008087b82 */ /* 0x000ea20000000a00 */
[----:B------:R-:W-:Y:S01]  /*0260*/  IMAD.MOV.U32 R6, RZ, RZ, R22 ;  /* 0x000000ffff067224 */ /* 0x000fe200078e0016 */
[----:B------:R-:W-:Y:S01]  /*0270*/  ISETP.NE.AND P0, PT, R23, RZ, PT ;  /* 0x000000ff1700720c */ /* 0x000fe20003f05270 */
[----:B------:R-:W-:-:S03]  /*0280*/  IMAD.MOV.U32 R7, RZ, RZ, R2 ;  /* 0x000000ffff077224 */ /* 0x000fc600078e0002 */
[----:B------:R-:W-:Y:S01]  /*0290*/  P2R R34, PR, RZ, 0x1 ;  /* 0x00000001ff227803 */ /* 0x000fe20000000000 */
[----:B-1----:R-:W-:Y:S02]  /*02a0*/  IMAD.U32 R4, RZ, RZ, UR4 ;  /* 0x00000004ff047e24 */ /* 0x002fe4000f8e00ff */
[----:B0----5:R-:W-:-:S07]  /*02b0*/  IMAD.U32 R5, RZ, RZ, UR5 ;  /* 0x00000005ff057e24 */ /* 0x021fce000f8e00ff */
[----:B------:R-:W-:-:S07]  /*02c0*/  LEPC R20, `(.L_x_10) ;  /* 0x000000001014794e */ /* 0x000fce0000000000 */
[----:B--2---:R-:W-:Y:S05]  /*02d0*/  CALL.ABS.NOINC R8 ;  /* 0x0000000008007343 */ /* 0x004fea0003c00000 */
.L_x_10:
[----:B------:R-:W0:Y:S02]  /*02e0*/  LDC.64 R4, c[0x0][0x380] ;  /* 0x0000e000ff047b82 */ /* 0x000e240000000a00 */
[----:B0-----:R-:W-:-:S05]  /*02f0*/  IMAD.WIDE R16, R26, 0x4, R4 ;  /* 0x000000041a107825 */ /* 0x001fca00078e0204 */
[----:B------:R-:W2:Y:S01]  /*0300*/  LDG.E R3, desc[UR36][R16.64] ;  /* 0x0000002410037981 */ /* 0x000ea2000c1e1900 */
[----:B------:R-:W-:Y:S01]  /*0310*/  BSSY.RECONVERGENT B0, `(.L_x_11) ;  /* 0x0000029000007945 */ /* 0x000fe20003800200 */
[----:B--2---:R-:W-:-:S13]  /*0320*/  FSETP.NEU.AND P0, PT, R3, RZ, PT ;  /* 0x000000ff0300720b */ /* 0x004fda0003f0d000 */
[----:B------:R-:W-:Y:S05]  /*0330*/  @!P0 BRA `(.L_x_12) ;  /* 0x0000000000808947 */ /* 0x000fea0003800000 */
[----:B------:R-:W-:-:S13]  /*0340*/  FSETP.NEU.AND P0, PT, R3, R28, PT ;  /* 0x0000001c0300720b */ /* 0x000fda0003f0d000 */
[----:B------:R-:W-:Y:S05]  /*0350*/  @P0 BRA `(.L_x_13) ;  /* 0x0000000000340947 */ /* 0x000fea0003800000 */
[----:B------:R-:W-:Y:S01]  /*0360*/  FADD R3, R28, R28 ;  /* 0x0000001c1c037221 */ /* 0x000fe20000000000 */
[----:B------:R-:W-:Y:S01]  /*0370*/  IMAD.WIDE R4, R31, 0x4, R4 ;  /* 0x000000041f047825 */ /* 0x000fe200078e0204 */
[----:B------:R-:W-:-:S03]  /*0380*/  ISETP.NE.AND P0, PT, R26, R31, PT ;  /* 0x0000001f1a00720c */ /* 0x000fc60003f05270 */
[----:B------:R-:W-:Y:S01]  /*0390*/  HFMA2 R27, -RZ, RZ, 0, 0 ;  /* 0x00000000ff1b7431 */ /* 0x000fe200000001ff */
[----:B------:R-:W-:Y:S01]  /*03a0*/  PLOP3.LUT P1, PT, PT, PT, PT, 0x8, 0x80 ;  /* 0x000000000080781c */ /* 0x000fe20003f2e170 */
[----:B------:R-:W-:Y:S01]  /*03b0*/  VIADD R25, R31, 0xffffffff ;  /* 0xffffffff1f197836 */ /* 0x000fe20000000000 */
[----:B------:R1:W-:Y:S01]  /*03c0*/  STG.E desc[UR36][R4.64], R3 ;  /* 0x0000000304007986 */ /* 0x0003e2000c101924 */
[----:B------:R-:W-:Y:S01]  /*03d0*/  IMAD.MOV.U32 R30, RZ, RZ, R26 ;  /* 0x000000ffff1e7224 */ /* 0x000fe200078e001a */
[----:B------:R-:W-:-:S05]  /*03e0*/  P2R R35, PR, RZ, 0x2 ;  /* 0x00000002ff237803 */ /* 0x000fca0000000000 */
[----:B------:R-:W-:Y:S05]  /*03f0*/  @!P0 BRA `(.L_x_14) ;  /* 0x0000000000688947 */ /* 0x000fea0003800000 */
[----:B------:R2:W-:Y:S01]  /*0400*/  STG.E desc[UR36][R16.64], RZ ;  /* 0x000000ff10007986 */ /* 0x0005e2000c101924 */
[----:B------:R-:W-:Y:S01]  /*0410*/  IMAD.MOV.U32 R30, RZ, RZ, R31 ;  /* 0x000000ffff1e7224 */ /* 0x000fe200078e001f */
[----:B------:R-:W-:Y:S06]  /*0420*/  BRA `(.L_x_14) ;  /* 0x00000000005c7947 */ /* 0x000fec0003800000 */
.L_x_13:
[----:B------:R-:W-:Y:S01]  /*0430*/  LOP3.LUT P0, RZ, R27, 0xff, RZ, 0xc0, !PT ;  /* 0x000000ff1bff7812 */ /* 0x000fe2000780c0ff */
[--C-:B------:R-:W-:Y:S01]  /*0440*/  IMAD.MOV.U32 R25, RZ, RZ, R26.reuse ;  /* 0x000000ffff197224 */ /* 0x100fe200078e001a */
[----:B------:R-:W-:Y:S01]  /*0450*/  PLOP3.LUT P1, PT, PT, PT, PT, 0x80, 0x8 ;  /* 0x000000000008781c */ /* 0x000fe20003f2f070 */
[----:B------:R-:W-:Y:S02]  /*0460*/  IMAD.MOV.U32 R27, RZ, RZ, R3 ;  /* 0x000000ffff1b7224 */ /* 0x000fe400078e0003 */
[----:B------:R-:W-:Y:S01]  /*0470*/  IMAD.MOV.U32 R30, RZ, RZ, R26 ;  /* 0x000000ffff1e7224 */ /* 0x000fe200078e001a */
[----:B------:R-:W-:-:S07]  /*0480*/  P2R R35, PR, RZ, 0x2 ;  /* 0x00000002ff237803 */ /* 0x000fce0000000000 */
[----:B------:R-:W-:Y:S05]  /*0490*/  @!P0 BRA `(.L_x_14) ;  /* 0x0000000000408947 */ /* 0x000fea0003800000 */
[----:B------:R-:W-:Y:S01]  /*04a0*/  ISETP.NE.AND P0, PT, R26, R29, PT ;  /* 0x0000001d1a00720c */ /* 0x000fe20003f05270 */
[----:B------:R-:W-:-:S05]  /*04b0*/  IMAD.WIDE R4, R29, 0x4, R4 ;  /* 0x000000041d047825 */ /* 0x000fca00078e0204 */
[----:B------:R0:W-:Y:S04]  /*04c0*/  STG.E desc[UR36][R4.64], R3 ;  /* 0x0000000304007986 */ /* 0x0001e8000c101924 */
[----:B------:R0:W5:Y:S01]  /*04d0*/  LDG.E R27, desc[UR36][R16.64] ;  /* 0x00000024101b7981 */ /* 0x000162000c1e1900 */
[C---:B------:R-:W-:Y:S01]  /*04e0*/  VIADD R25, R29.reuse, 0xffffffff ;  /* 0xffffffff1d197836 */ /* 0x040fe20000000000 */
[----:B------:R-:W-:Y:S02]  /*04f0*/  MOV R30, R29 ;  /* 0x0000001d001e7202 */ /* 0x000fe40000000f00 */
[----:B------:R0:W-:Y:S01]  /*0500*/  @P0 STG.E desc[UR36][R16.64], RZ ;  /* 0x000000ff10000986 */ /* 0x0001e2000c101924 */
[----:B------:R-:W-:-:S04]  /*0510*/  ISETP.LT.AND P0, PT, R29, R26, PT ;  /* 0x0000001a1d00720c */ /* 0x000fc80003f01270 */
[----:B------:R-:W-:Y:S01]  /*0520*/  P2R R35, PR, RZ, 0x1 ;  /* 0x00000001ff237803 */ /* 0x000fe20000000000 */
[----:B------:R-:W-:Y:S08]  /*0530*/  BRA `(.L_x_14) ;  /* 0x0000000000187947 */ /* 0x000ff00003800000 */
.L_x_12:
[----:B------:R-:W-:Y:S01]  /*0540*/  LOP3.LUT P0, RZ, R27, 0xff, RZ, 0xc0, !PT ;  /* 0x000000ff1bff7812 */ /* 0x000fe2000780c0ff */
[----:B------:R-:W-:Y:S01]  /*0550*/  IMAD.MOV.U32 R27, RZ, RZ, R28 ;  /* 0x000000ffff1b7224 */ /* 0x000fe200078e001c */
[----:B------:R-:W-:Y:S01]  /*0560*/  PLOP3.LUT P1, PT, PT, PT, PT, 0x8, 0x80 ;  /* 0x000000000080781c */ /* 0x000fe20003f2e170 */
[----:B------:R-:W-:Y:S01]  /*0570*/  IMAD.MOV.U32 R30, RZ, RZ, R31 ;  /* 0x000000ffff1e7224 */ /* 0x000fe200078e001f */
[----:B------:R-:W-:Y:S02]  /*0580*/  SEL R25, R26, R29, !P0 ;  /* 0x0000001d1a197207 */ /* 0x000fe40004000000 */
[----:B------:R-:W-:-:S09]  /*0590*/  P2R R35, PR, RZ, 0x2 ;  /* 0x00000002ff237803 */ /* 0x000fd20000000000 */
.L_x_14:
[----:B------:R-:W-:Y:S05]  /*05a0*/  BSYNC.RECONVERGENT B0 ;  /* 0x0000000000007941 */ /* 0x000fea0003800200 */
.L_x_11:
[----:B------:R-:W-:Y:S01]  /*05b0*/  MOV R8, 0x48 ;  /* 0x0000004800087802 */ /* 0x000fe20000000f00 */
[----:B------:R-:W-:Y:S01]  /*05c0*/  VIADD R28, R26, 0xffffffff ;  /* 0xffffffff1a1c7836 */ /* 0x000fe20000000000 */
[----:B------:R-:W0:Y:S01]  /*05d0*/  LDCU.64 UR4, c[0x4][0x40] ;  /* 0x01000800ff0477ac */ /* 0x000e220008000a00 */
[----:B------:R-:W-:Y:S02]  /*05e0*/  IMAD.MOV.U32 R6, RZ, RZ, R22 ;  /* 0x000000ffff067224 */ /* 0x000fe400078e0016 */
[----:B------:R-:W-:Y:S01]  /*05f0*/  IMAD.MOV.U32 R7, RZ, RZ, R2 ;  /* 0x000000ffff077224 */ /* 0x000fe200078e0002 */
[----:B------:R3:W-:Y:S01]  /*0600*/  STL [R1], R28 ;  /* 0x0000001c01007387 */ /* 0x0007e20000100800 */
[----:B------:R-:W4:Y:S01]  /*0610*/  LDC.64 R8, c[0x4][R8] ;  /* 0x0100000008087b82 */ /* 0x000f220000000a00 */
[----:B01----:R-:W-:Y:S02]  /*0620*/  IMAD.U32 R4, RZ, RZ, UR4 ;  /* 0x00000004ff047e24 */ /* 0x003fe4000f8e00ff */
[----:B---3--:R-:W-:-:S07]  /*0630*/  IMAD.U32 R5, RZ, RZ, UR5 ;  /* 0x00000005ff057e24 */ /* 0x008fce000f8e00ff */
[----:B------:R-:W-:-:S07]  /*0640*/  LEPC R20, `(.L_x_15) ;  /* 0x000000001014794e */ /* 0x000fce0000000000 */
[----:B--2-45:R-:W-:Y:S05]  /*0650*/  CALL.ABS.NOINC R8 ;  /* 0x0000000008007343 */ /* 0x034fea0003c00000 */
.L_x_15:
[----:B------:R-:W2:Y:S01]  /*0660*/  LDG.E R36, desc[UR36][R16.64+-0x4] ;  /* 0xfffffc2410247981 */ /* 0x000ea2000c1e1900 */
[----:B------:R-:W-:Y:S01]  /*0670*/  ISETP.NE.AND P6, PT, R35, RZ, PT ;  /* 0x000000ff2300720c */ /* 0x000fe20003fc5270 */
[----:B------:R-:W-:Y:S01]  /*0680*/  BSSY.RECONVERGENT B0, `(.L_x_16) ;  /* 0x0000021000007945 */ /* 0x000fe20003800200 */
[----:B--2---:R-:W-:-:S13]  /*0690*/  FSETP.NEU.AND P0, PT, R36, RZ, PT ;  /* 0x000000ff2400720b */ /* 0x004fda0003f0d000 */
[----:B------:R-:W-:Y:S02]  /*06a0*/  @!P0 PLOP3.LUT P1, PT, PT, PT, PT, 0x8, 0x80 ;  /* 0x000000000080881c */ /* 0x000fe40003f2e170 */
[----:B------:R-:W-:Y:S02]  /*06b0*/  @!P0 SEL R28, R28, R25, P6 ;  /* 0x000000191c1c8207 */ /* 0x000fe40003000000 */
[----:B------:R-:W-:Y:S02]  /*06c0*/  @!P0 MOV R36, R27 ;  /* 0x0000001b00248202 */ /* 0x000fe40000000f00 */
[----:B------:R-:W-:Y:S01]  /*06d0*/  P2R R29, PR, RZ, 0x2 ;  /* 0x00000002ff1d7803 */ /* 0x000fe20000000000 */
[----:B------:R-:W-:Y:S06]  /*06e0*/  @!P0 BRA `(.L_x_17) ;  /* 0x0000000000688947 */ /* 0x000fec0003800000 */
[----:B------:R-:W0:Y:S01]  /*06f0*/  LDC.64 R4, c[0x0][0x380] ;  /* 0x0000e000ff047b82 */ /* 0x000e220000000a00 */
[----:B------:R-:W-:-:S13]  /*0700*/  FSETP.NEU.AND P0, PT, R36, R27, PT ;  /* 0x0000001b2400720b */ /* 0x000fda0003f0d000 */
[----:B------:R-:W-:Y:S05]  /*0710*/  @!P0 BRA `(.L_x_18) ;  /* 0x0000000000388947 */ /* 0x000fea0003800000 */
[----:B------:R-:W-:Y:S01]  /*0720*/  PLOP3.LUT P0, PT, PT, PT, PT, 0x80, 0x8 ;  /* 0x000000000008781c */ /* 0x000fe20003f0f070 */
[----:B------:R-:W-:-:S03]  /*0730*/  IMAD.MOV.U32 R30, RZ, RZ, R28 ;  /* 0x000000ffff1e7224 */ /* 0x000fc600078e001c */
[----:B------:R-:W-:Y:S01]  /*0740*/  P2R R29, PR, RZ, 0x1 ;  /* 0x00000001ff1d7803 */ /* 0x000fe20000000000 */
[----:B------:R-:W-:Y:S08]  /*0750*/  @P6 BRA `(.L_x_17) ;  /* 0x00000000004c6947 */ /* 0x000ff00003800000 */
[----:B------:R-:W-:Y:S01]  /*0760*/  ISETP.NE.AND P0, PT, R28, R25, PT ;  /* 0x000000191c00720c */ /* 0x000fe20003f05270 */
[----:B0-----:R-:W-:-:S05]  /*0770*/  IMAD.WIDE R4, R25, 0x4, R4 ;  /* 0x0000000419047825 */ /* 0x001fca00078e0204 */
[----:B------:R0:W-:Y:S01]  /*0780*/  STG.E desc[UR36][R4.64], R36 ;  /* 0x0000002404007986 */ /* 0x0001e2000c101924 */
[----:B------:R-:W-:-:S03]  /*0790*/  IMAD.MOV.U32 R30, RZ, RZ, R25 ;  /* 0x000000ffff1e7224 */ /* 0x000fc600078e0019 */
[----:B0-----:R1:W5:Y:S04]  /*07a0*/  LDG.E R36, desc[UR36][R16.64+-0x4] ;  /* 0xfffffc2410247981 */ /* 0x001368000c1e1900 */
[----:B------:R1:W-:Y:S01]  /*07b0*/  @P0 STG.E desc[UR36][R16.64+-0x4], RZ ;  /* 0xfffffcff10000986 */ /* 0x0003e2000c101924 */
[C---:B------:R-:W-:Y:S01]  /*07c0*/  ISETP.LT.AND P0, PT, R25.reuse, R28, PT ;  /* 0x0000001c1900720c */ /* 0x040fe20003f01270 */
[----:B------:R-:W-:-:S03]  /*07d0*/  VIADD R28, R25, 0xffffffff ;  /* 0xffffffff191c7836 */ /* 0x000fc60000000000 */
[----:B------:R-:W-:Y:S01]  /*07e0*/  P2R R29, PR, RZ, 0x1 ;  /* 0x00000001ff1d7803 */ /* 0x000fe20000000000 */
[----:B------:R-:W-:Y:S08]  /*07f0*/  BRA `(.L_x_17) ;  /* 0x0000000000247947 */ /* 0x000ff00003800000 */
.L_x_18:
[----:B------:R-:W-:Y:S01]  /*0800*/  ISETP.NE.AND P0, PT, R28, R30, PT ;  /* 0x0000001e1c00720c */ /* 0x000fe20003f05270 */
[----:B------:R-:W-:Y:S01]  /*0810*/  FADD R27, R27, R27 ;  /* 0x0000001b1b1b7221 */ /* 0x000fe20000000000 */
[----:B0-----:R-:W-:Y:S01]  /*0820*/  IMAD.WIDE R4, R30, 0x4, R4 ;  /* 0x000000041e047825 */ /* 0x001fe200078e0204 */
[----:B------:R-:W-:-:S03]  /*0830*/  PLOP3.LUT P1, PT, PT, PT, PT, 0x8, 0x80 ;  /* 0x000000000080781c */ /* 0x000fc60003f2e170 */
[----:B------:R-:W-:Y:S01]  /*0840*/  VIADD R28, R30, 0xffffffff ;  /* 0xffffffff1e1c7836 */ /* 0x000fe20000000000 */
[----:B------:R2:W-:Y:S01]  /*0850*/  STG.E desc[UR36][R4.64], R27 ;  /* 0x0000001b04007986 */ /* 0x0005e2000c101924 */
[----:B------:R-:W-:Y:S01]  /*0860*/  P2R R29, PR, RZ, 0x2 ;  /* 0x00000002ff1d7803 */ /* 0x000fe20000000000 */
[----:B------:R-:W-:-:S04]  /*0870*/  IMAD.MOV.U32 R36, RZ, RZ, RZ ;  /* 0x000000ffff247224 */ /* 0x000fc800078e00ff */
[----:B------:R2:W-:Y:S03]  /*0880*/  @P0 STG.E desc[UR36][R16.64+-0x4], RZ ;  /* 0xfffffcff10000986 */ /* 0x0005e6000c101924 */
.L_x_17:
[----:B------:R-:W-:Y:S05]  /*0890*/  BSYNC.RECONVERGENT B0 ;  /* 0x0000000000007941 */ /* 0x000fea0003800200 */
.L_x_16:
[----:B------:R-:W-:Y:S01]  /*08a0*/  MOV R8, 0x48 ;  /* 0x0000004800087802 */ /* 0x000fe20000000f00 */
[----:B------:R-:W-:Y:S01]  /*08b0*/  VIADD R25, R26, 0xfffffffe ;  /* 0xfffffffe1a197836 */ /* 0x000fe20000000000 */
[----:B------:R-:W0:Y:S01]  /*08c0*/  LDCU.64 UR4, c[0x4][0x40] ;  /* 0x01000800ff0477ac */ /* 0x000e220008000a00 */
[----:B------:R-:W-:Y:S02]  /*08d0*/  IMAD.MOV.U32 R6, RZ, RZ, R22 ;  /* 0x000000ffff067224 */ /* 0x000fe400078e0016 */
[----:B------:R-:W-:Y:S01]  /*08e0*/  IMAD.MOV.U32 R7, RZ, RZ, R2 ;  /* 0x000000ffff077224 */ /* 0x000fe200078e0002 */
[----:B------:R3:W-:Y:S01]  /*08f0*/  STL [R1], R25 ;  /* 0x0000001901007387 */ /* 0x0007e20000100800 */
[----:B------:R-:W4:Y:S01]  /*0900*/  LDC.64 R8, c[0x4][R8] ;  /* 0x0100000008087b82 */ /* 0x000f220000000a00 */
[----:B0-2---:R-:W-:Y:S01]  /*0910*/  IMAD.U32 R4, RZ, RZ, UR4 ;  /* 0x00000004ff047e24 */ /* 0x005fe2000f8e00ff */
[----:B---3--:R-:W-:-:S07]  /*0920*/  MOV R5, UR5 ;  /* 0x0000000500057c02 */ /* 0x008fce0008000f00 */
[----:B------:R-:W-:-:S07]  /*0930*/  LEPC R20, `(.L_x_19) ;  /* 0x000000001014794e */ /* 0x000fce0000000000 */
[----:B-1--45:R-:W-:Y:S05]  /*0940*/  CALL.ABS.NOINC R8 ;  /* 0x0000000008007343 */ /* 0x032fea0003c00000 */
.L_x_19:
[----:B------:R-:W2:Y:S01]  /*0950*/  LDG.E R35, desc[UR36][R16.64+-0x8] ;  /* 0xfffff82410237981 */ /* 0x000ea2000c1e1900 */
[----:B------:R-:W-:Y:S01]  /*0960*/  ISETP.NE.AND P6, PT, R29, RZ, PT ;  /* 0x000000ff1d00720c */ /* 0x000fe20003fc5270 */
[----:B------:R-:W-:Y:S01]  /*0970*/  BSSY.RECONVERGENT B0, `(.L_x_20) ;  /* 0x0000021000007945 */ /* 0x000fe20003800200 */
[----:B--2---:R-:W-:-:S13]  /*0980*/  FSETP.NEU.AND P0, PT, R35, RZ, PT ;  /* 0x000000ff2300720b */ /* 0x004fda0003f0d000 */
[----:B------:R-:W-:Y:S01]  /*0990*/  @!P0 PLOP3.LUT P1, PT, PT, PT, PT, 0x8, 0x80 ;  /* 0x000000000080881c */ /* 0x000fe20003f2e170 */
[----:B------:R-:W-:Y:S01]  /*09a0*/  @!P0 IMAD.MOV.U32 R35, RZ, RZ, R36 ;  /* 0x000000ffff238224 */ /* 0x000fe200078e0024 */
[----:B------:R-:W-:Y:S02]  /*09b0*/  @!P0 SEL R25, R25, R28, P6 ;  /* 0x0000001c19198207 */ /* 0x000fe40003000000 */
[----:B------:R-:W-:Y:S01]  /*09c0*/  P2R R27, PR, RZ, 0x2 ;  /* 0x00000002ff1b7803 */ /* 0x000fe20000000000 */
[----:B------:R-:W-:Y:S08]  /*09d0*/  @!P0 BRA `(.L_x_21) ;  /* 0x0000000000688947 */ /* 0x000ff00003800000 */
        /* <DEDUP_REMOVED lines=17> */
.L_x_22:
[----:B------:R-:W-:Y:S01]  /*0af0*/  ISETP.NE.AND P0, PT, R25, R30, PT ;  /* 0x0000001e1900720c */ /* 0x000fe20003f05270 */
[----:B------:R-:W-:Y:S01]  /*0b00*/  FADD R3, R36, R36 ;  /* 0x0000002424037221 */ /* 0x000fe20000000000 */
[C---:B0-----:R-:W-:Y:S01]  /*0b10*/  IMAD.WIDE R4, R30.reuse, 0x4, R4 ;  /* 0x000000041e047825 */ /* 0x041fe200078e0204 */
[----:B------:R-:W-:Y:S02]  /*0b20*/  PLOP3.LUT P1, PT, PT, PT, PT, 0x8, 0x80 ;  /* 0x000000000080781c */ /* 0x000fe40003f2e170 */
[----:B------:R-:W-:Y:S01]  /*0b30*/  IADD3 R25, PT, PT, R30, -0x1, RZ ;  /* 0xffffffff1e197810 */ /* 0x000fe20007ffe0ff */
[----:B------:R-:W-:Y:S01]  /*0b40*/  IMAD.MOV.U32 R35, RZ, RZ, RZ ;  /* 0x000000ffff237224 */ /* 0x000fe200078e00ff */
[----:B------:R0:W-:Y:S01]  /*0b50*/  STG.E desc[UR36][R4.64], R3 ;  /* 0x0000000304007986 */ /* 0x0001e2000c101924 */
[----:B------:R-:W-:-:S05]  /*0b60*/  P2R R27, PR, RZ, 0x2 ;  /* 0x00000002ff1b7803 */ /* 0x000fca0000000000 */
[----:B------:R0:W-:Y:S03]  /*0b70*/  @P0 STG.E desc[UR36][R16.64+-0x8], RZ ;  /* 0xfffff8ff10000986 */ /* 0x0001e6000c101924 */
.L_x_21:
[----:B------:R-:W-:Y:S05]  /*0b80*/  BSYNC.RECONVERGENT B0 ;  /* 0x0000000000007941 */ /* 0x000fea0003800200 */
.L_x_20:
[----:B------:R-:W-:Y:S01]  /*0b90*/  MOV R8, 0x48 ;  /* 0x0000004800087802 */ /* 0x000fe20000000f00 */
[----:B------:R2:W-:Y:S01]  /*0ba0*/  STL [R1], R24 ;  /* 0x0000001801007387 */ /* 0x0005e20000100800 */
[----:B------:R-:W0:Y:S01]  /*0bb0*/  LDCU.64 UR4, c[0x4][0x40] ;  /* 0x01000800ff0477ac */ /* 0x000e220008000a00 */
[----:B------:R-:W-:Y:S02]  /*0bc0*/  IMAD.MOV.U32 R6, RZ, RZ, R22 ;  /* 0x000000ffff067224 */ /* 0x000fe400078e0016 */
[----:B------:R-:W-:Y:S01]  /*0bd0*/  IMAD.MOV.U32 R7, RZ, RZ, R2 ;  /* 0x000000ffff077224 */ /* 0x000fe200078e0002 */
[----:B------:R-:W3:Y:S01]  /*0be0*/  LDC.64 R8, c[0x4][R8] ;  /* 0x0100000008087b82 */ /* 0x000ee20000000a00 */
[----:B0-----:R-:W-:Y:S02]  /*0bf0*/  IMAD.U32 R4, RZ, RZ, UR4 ;  /* 0x00000004ff047e24 */ /* 0x001fe4000f8e00ff */
[----:B--2---:R-:W-:-:S07]  /*0c00*/  IMAD.U32 R5, RZ, RZ, UR5 ;  /* 0x00000005ff057e24 */ /* 0x004fce000f8e00ff */
[----:B------:R-:W-:-:S07]  /*0c10*/  LEPC R20, `(.L_x_23) ;  /* 0x000000001014794e */ /* 0x000fce0000000000 */
[----:B-1-3-5:R-:W-:Y:S05]  /*0c20*/  CALL.ABS.NOINC R8 ;  /* 0x0000000008007343 */ /* 0x02afea0003c00000 */
.L_x_23:
[----:B------:R-:W2:Y:S01]  /*0c30*/  LDG.E R28, desc[UR36][R16.64+-0xc] ;  /* 0xfffff424101c7981 */ /* 0x000ea2000c1e1900 */
[----:B------:R-:W-:Y:S01]  /*0c40*/  ISETP.NE.AND P6, PT, R27, RZ, PT ;  /* 0x000000ff1b00720c */ /* 0x000fe20003fc5270 */
[----:B------:R-:W-:Y:S01]  /*0c50*/  BSSY.RECONVERGENT B0, `(.L_x_24) ;  /* 0x0000022000007945 */ /* 0x000fe20003800200 */
[----:B------:R-:W-:Y:S01]  /*0c60*/  IMAD.MOV.U32 R27, RZ, RZ, 0x1 ;  /* 0x00000001ff1b7424 */ /* 0x000fe200078e00ff */
[----:B--2---:R-:W-:-:S13]  /*0c70*/  FSETP.NEU.AND P0, PT, R28, RZ, PT ;  /* 0x000000ff1c00720b */ /* 0x004fda0003f0d000 */
[----:B------:R-:W-:Y:S01]  /*0c80*/  @!P0 MOV R28, R35 ;  /* 0x00000023001c8202 */ /* 0x000fe20000000f00 */
[----:B------:R-:W-:Y:S01]  /*0c90*/  @!P0 IMAD.MOV.U32 R31, RZ, RZ, R30 ;  /* 0x000000ffff1f8224 */ /* 0x000fe200078e001e */
[----:B------:R-:W-:Y:S01]  /*0ca0*/  @!P0 SEL R29, R24, R25, P6 ;  /* 0x00000019181d8207 */ /* 0x000fe20003000000 */
[----:B------:R-:W-:Y:S06]  /*0cb0*/  @!P0 BRA `(.L_x_25) ;  /* 0x00000000006c8947 */ /* 0x000fec0003800000 */
[----:B------:R-:W0:Y:S01]  /*0cc0*/  LDC.64 R4, c[0x0][0x380] ;  /* 0x0000e000ff047b82 */ /* 0x000e220000000a00 */
[----:B------:R-:W-:-:S13]  /*0cd0*/  FSETP.NEU.AND P0, PT, R28, R35, PT ;  /* 0x000000231c00720b */ /* 0x000fda0003f0d000 */
[----:B------:R-:W-:Y:S05]  /*0ce0*/  @!P0 BRA `(.L_x_26) ;  /* 0x0000000000388947 */ /* 0x000fea0003800000 */
[----:B------:R-:W-:Y:S01]  /*0cf0*/  PRMT R27, RZ, 0x7610, R27 ;  /* 0x00007610ff1b7816 */ /* 0x000fe2000000001b */
[--C-:B------:R-:W-:Y:S02]  /*0d00*/  IMAD.MOV.U32 R29, RZ, RZ, R24.reuse ;  /* 0x000000ffff1d7224 */ /* 0x100fe400078e0018 */
[----:B------:R-:W-:Y:S01]  /*0d10*/  IMAD.MOV.U32 R31, RZ, RZ, R24 ;  /* 0x000000ffff1f7224 */ /* 0x000fe200078e0018 */
[----:B------:R-:W-:Y:S06]  /*0d20*/  @P6 BRA `(.L_x_25) ;  /* 0x0000000000506947 */ /* 0x000fec0003800000 */
[----:B------:R-:W-:Y:S01]  /*0d30*/  ISETP.NE.AND P0, PT, R24, R25, PT ;  /* 0x000000191800720c */ /* 0x000fe20003f05270 */
[----:B0-----:R-:W-:-:S05]  /*0d40*/  IMAD.WIDE R4, R25, 0x4, R4 ;  /* 0x0000000419047825 */ /* 0x001fca00078e0204 */
[----:B------:R0:W-:Y:S01]  /*0d50*/  STG.E desc[UR36][R4.64], R28 ;  /* 0x0000001c04007986 */ /* 0x0001e2000c101924 */
[C---:B------:R-:W-:Y:S02]  /*0d60*/  VIADD R29, R25.reuse, 0xffffffff ;  /* 0xffffffff191d7836 */ /* 0x040fe40000000000 */
[----:B------:R-:W-:Y:S01]  /*0d70*/  IMAD.MOV.U32 R31, RZ, RZ, R25 ;  /* 0x000000ffff1f7224 */ /* 0x000fe200078e0019 */
[----:B0-----:R1:W5:Y:S04]  /*0d80*/  LDG.E R28, desc[UR36][R16.64+-0xc] ;  /* 0xfffff424101c7981 */ /* 0x001368000c1e1900 */
[----:B------:R1:W-:Y:S01]  /*0d90*/  @P0 STG.E desc[UR36][R16.64+-0xc], RZ ;  /* 0xfffff4ff10000986 */ /* 0x0003e2000c101924 */
[----:B------:R-:W-:-:S04]  /*0da0*/  ISETP.GE.AND P0, PT, R25, R24, PT ;  /* 0x000000181900720c */ /* 0x000fc80003f06270 */
[----:B------:R-:W-:Y:S01]  /*0db0*/  SEL R27, RZ, 0x1, !P0 ;  /* 0x00000001ff1b7807 */ /* 0x000fe20004000000 */
[----:B------:R-:W-:Y:S08]  /*0dc0*/  BRA `(.L_x_25) ;  /* 0x0000000000287947 */ /* 0x000ff00003800000 */
.L_x_26:
[----:B------:R-:W-:Y:S01]  /*0dd0*/  ISETP.NE.AND P0, PT, R24, R30, PT ;  /* 0x0000001e1800720c */ /* 0x000fe20003f05270 */
[----:B------:R-:W-:Y:S01]  /*0de0*/  FADD R35, R35, R35 ;  /* 0x0000002323237221 */ /* 0x000fe20000000000 */
[----:B0-----:R-:W-:-:S04]  /*0df0*/  IMAD.WIDE R4, R30, 0x4, R4 ;  /* 0x000000041e047825 */ /* 0x001fc800078e0204 */
[----:B------:R-:W-:Y:S02]  /*0e00*/  HFMA2 R27, -RZ, RZ, 0, 5.9604644775390625e-08 ;  /* 0x00000001ff1b7431 */ /* 0x000fe400000001ff */
[----:B------:R-:W-:Y:S01]  /*0e10*/  IMAD.MOV.U32 R31, RZ, RZ, R24 ;  /* 0x000000ffff1f7224 */ /* 0x000fe200078e0018 */
[----:B------:R0:W-:Y:S01]  /*0e20*/  STG.E desc[UR36][R4.64], R35 ;  /* 0x0000002304007986 */ /* 0x0001e2000c101924 */
[----:B------:R-:W-:Y:S02]  /*0e30*/  VIADD R29, R30, 0xffffffff ;  /* 0xffffffff1e1d7836 */ /* 0x000fe40000000000 */
[----:B------:R-:W-:Y:S01]  /*0e40*/  IMAD.MOV.U32 R28, RZ, RZ, RZ ;  /* 0x000000ffff1c7224 */ /* 0x000fe200078e00ff */
[----:B------:R0:W-:Y:S01]  /*0e50*/  @P0 STG.E desc[UR36][R16.64+-0xc], RZ ;  /* 0xfffff4ff10000986 */ /* 0x0001e2000c101924 */
[----:B------:R-:W-:-:S07]  /*0e60*/  @P0 IMAD.MOV.U32 R31, RZ, RZ, R30 ;  /* 0x000000ffff1f0224 */ /* 0x000fce00078e001e */
.L_x_25:
[----:B------:R-:W-:Y:S05]  /*0e70*/  BSYNC.RECONVERGENT B0 ;  /* 0x0000000000007941 */ /* 0x000fea0003800200 */
.L_x_24:
[----:B------:R-:W-:Y:S01]  /*0e80*/  ISETP.NE.AND P0, PT, R34, RZ, PT ;  /* 0x000000ff2200720c */ /* 0x000fe20003f05270 */
[----:B------:R-:W-:Y:S02]  /*0e90*/  VIADD R32, R32, 0x4 ;  /* 0x0000000420207836 */ /* 0x000fe40000000000 */
[----:B------:R-:W-:-:S10]  /*0ea0*/  VIADD R26, R26, 0xfffffffc ;  /* 0xfffffffc1a1a7836 */ /* 0x000fd40000000000 */
[----:B------:R-:W-:Y:S05]  /*0eb0*/  @P0 BRA `(.L_x_27) ;  /* 0xfffffff000d00947 */ /* 0x000fea000383ffff */
[----:B------:R-:W-:Y:S05]  /*0ec0*/  BSYNC.RECONVERGENT B6 ;  /* 0x0000000000067941 */ /* 0x000fea0003800200 */
.L_x_9:
[----:B------:R-:W-:-:S07]  /*0ed0*/  VIADD R32, R32, 0x1 ;  /* 0x0000000120207836 */ /* 0x000fce0000000000 */
.L_x_8:
[----:B------:R-:W-:-:S13]  /*0ee0*/  ISETP.NE.AND P0, PT, R33, RZ, PT ;  /* 0x000000ff2100720c */ /* 0x000fda0003f05270 */
[----:B------:R-:W-:Y:S05]  /*0ef0*/  @!P0 EXIT ;  /* 0x000000000000894d */ /* 0x000fea0003800000 */
[----:B------:R-:W2:Y:S01]  /*0f00*/  S2R R3, SR_TID.X ;  /* 0x0000000000037919 */ /* 0x000ea20000002100 */
[----:B------:R-:W2:Y:S01]  /*0f10*/  LDC R0, c[0x0][0x388] ;  /* 0x0000e200ff007b82 */ /* 0x000ea20000000800 */
[----:B------:R-:W-:Y:S01]  /*0f20*/  IADD3 R33, PT, PT, -R33, RZ, RZ ;  /* 0x000000ff21217210 */ /* 0x000fe20007ffe1ff */
[----:B--2---:R-:W-:-:S04]  /*0f30*/  IMAD R3, R3, R0, R0 ;  /* 0x0000000003037224 */ /* 0x004fc800078e0200 */
[----:B------:R-:W-:-:S07]  /*0f40*/  IMAD.IADD R24, R3, 0x1, -R32 ;  /* 0x0000000103187824 */ /* 0x000fce00078e0a20 */
.L_x_32:
[----:B------:R-:W-:Y:S01]  /*0f50*/  MOV R8, 0x48 ;  /* 0x0000004800087802 */ /* 0x000fe20000000f00 */
[----:B------:R-:W-:Y:S01]  /*0f60*/  VIADD R24, R24, 0xffffffff ;  /* 0xffffffff18187836 */ /* 0x000fe20000000000 */
[----:B--2---:R-:W2:Y:S01]  /*0f70*/  LDCU.64 UR4, c[0x4][0x40] ;  /* 0x01000800ff0477ac */ /* 0x004ea20008000a00 */
[----:B01----:R-:W-:Y:S01]  /*0f80*/  IMAD.WIDE R4, R32, 0x4, RZ ;  /* 0x0000000420047825 */ /* 0x003fe200078e02ff */
[----:B------:R-:W-:Y:S02]  /*0f90*/  PRMT R25, R27, 0x7610, R25 ;  /* 0x000076101b197816 */ /* 0x000fe40000000019 */
[----:B------:R0:W-:Y:S01]  /*0fa0*/  STL [R1], R24 ;  /* 0x0000001801007387 */ /* 0x0001e20000100800 */
[----:B------:R-:W3:Y:S01]  /*0fb0*/  LDC.64 R8, c[0x4][R8] ;  /* 0x0100000008087b82 */ /* 0x000ee20000000a00 */
[----:B-1----:R-:W-:Y:S01]  /*0fc0*/  IADD3 R16, P0, PT, R18, -R4, RZ ;  /* 0x8000000412107210 */ /* 0x002fe20007f1e0ff */
[----:B------:R-:W-:Y:S01]  /*0fd0*/  VIADD R33, R33, 0x1 ;  /* 0x0000000121217836 */ /* 0x000fe20000000000 */
[----:B------:R-:W-:Y:S01]  /*0fe0*/  MOV R23, R29 ;  /* 0x0000001d00177202 */ /* 0x000fe20000000f00 */
[----:B------:R-:W-:-:S02]  /*0ff0*/  IMAD.MOV.U32 R6, RZ, RZ, R22 ;  /* 0x000000ffff067224 */ /* 0x000fc400078e0016 */
[----:B------:R-:W-:Y:S01]  /*1000*/  IMAD.X R17, R19, 0x1, ~R5, P0 ;  /* 0x0000000113117824 */ /* 0x000fe200000e0e05 */
[----:B------:R-:W-:Y:S01]  /*1010*/  ISETP.NE.AND P0, PT, R33, RZ, PT ;  /* 0x000000ff2100720c */ /* 0x000fe20003f05270 */
[----:B------:R-:W-:-:S03]  /*1020*/  IMAD.MOV.U32 R7, RZ, RZ, R2 ;  /* 0x000000ffff077224 */ /* 0x000fc600078e0002 */
[----:B------:R-:W-:Y:S01]  /*1030*/  P2R R26, PR, RZ, 0x1 ;  /* 0x00000001ff1a7803 */ /* 0x000fe20000000000 */
[----:B--2---:R-:W-:Y:S02]  /*1040*/  IMAD.U32 R4, RZ, RZ, UR4 ;  /* 0x00000004ff047e24 */ /* 0x004fe4000f8e00ff */
[----:B0-----:R-:W-:-:S07]  /*1050*/  IMAD.U32 R5, RZ, RZ, UR5 ;  /* 0x00000005ff057e24 */ /* 0x001fce000f8e00ff */
[----:B------:R-:W-:-:S07]  /*1060*/  LEPC R20, `(.L_x_28) ;  /* 0x000000001014794e */ /* 0x000fce0000000000 */
[----:B---3-5:R-:W-:Y:S05]  /*1070*/  CALL.ABS.NOINC R8 ;  /* 0x0000000008007343 */ /* 0x028fea0003c00000 */
.L_x_28:
[----:B------:R-:W2:Y:S01]  /*1080*/  LDG.E R3, desc[UR36][R16.64] ;  /* 0x0000002410037981 */ /* 0x000ea2000c1e1900 */
[----:B------:R-:W-:Y:S01]  /*1090*/  BSSY.RECONVERGENT B0, `(.L_x_29) ;  /* 0x0000021000007945 */ /* 0x000fe20003800200 */
[----:B--2---:R-:W-:-:S13]  /*10a0*/  FSETP.NEU.AND P0, PT, R3, RZ, PT ;  /* 0x000000ff0300720b */ /* 0x004fda0003f0d000 */
[----:B------:R-:W-:Y:S01]  /*10b0*/  @!P0 LOP3.LUT P1, RZ, R27, 0xff, RZ, 0xc0, !PT ;  /* 0x000000ff1bff8812 */ /* 0x000fe2000782c0ff */
[----:B------:R-:W-:-:S03]  /*10c0*/  IMAD.MOV.U32 R27, RZ, RZ, 0x1 ;  /* 0x00000001ff1b7424 */ /* 0x000fc600078e00ff */
[----:B------:R-:W-:Y:S01]  /*10d0*/  @!P0 SEL R29, R24, R29, !P1 ;  /* 0x0000001d181d8207 */ /* 0x000fe20004800000 */
[----:B------:R-:W-:Y:S08]  /*10e0*/  @!P0 BRA `(.L_x_30) ;  /* 0x00000000006c8947 */ /* 0x000ff00003800000 */
[----:B------:R-:W0:Y:S01]  /*10f0*/  LDC.64 R4, c[0x0][0x380] ;  /* 0x0000e000ff047b82 */ /* 0x000e220000000a00 */
[----:B------:R-:W-:-:S13]  /*1100*/  FSETP.NEU.AND P0, PT, R3, R28, PT ;  /* 0x0000001c0300720b */ /* 0x000fda0003f0d000 */
[----:B------:R-:W-:Y:S05]  /*1110*/  @!P0 BRA `(.L_x_31) ;  /* 0x0000000000408947 */ /* 0x000fea0003800000 */
[----:B------:R-:W-:Y:S01]  /*1120*/  LOP3.LUT P0, RZ, R25, 0xff, RZ, 0xc0, !PT ;  /* 0x000000ff19ff7812 */ /* 0x000fe2000780c0ff */
[--C-:B------:R-:W-:Y:S01]  /*1130*/  IMAD.MOV.U32 R29, RZ, RZ, R24.reuse ;  /* 0x000000ffff1d7224 */ /* 0x100fe200078e0018 */
[----:B------:R-:W-:Y:S01]  /*1140*/  PRMT R27, RZ, 0x7610, R27 ;  /* 0x00007610ff1b7816 */ /* 0x000fe2000000001b */
[----:B------:R-:W-:Y:S02]  /*1150*/  IMAD.MOV.U32 R28, RZ, RZ, R3 ;  /* 0x000000ffff1c7224 */ /* 0x000fe400078e0003 */
[----:B------:R-:W-:-:S08]  /*1160*/  IMAD.MOV.U32 R31, RZ, RZ, R24 ;  /* 0x000000ffff1f7224 */ /* 0x000fd000078e0018 */
[----:B------:R-:W-:Y:S05]  /*1170*/  @!P0 BRA `(.L_x_30) ;  /* 0x0000000000488947 */ /* 0x000fea0003800000 */
[----:B------:R-:W-:Y:S01]  /*1180*/  ISETP.NE.AND P0, PT, R24, R23, PT ;  /* 0x000000171800720c */ /* 0x000fe20003f05270 */
[----:B0-----:R-:W-:-:S05]  /*1190*/  IMAD.WIDE R4, R23, 0x4, R4 ;  /* 0x0000000417047825 */ /* 0x001fca00078e0204 */
[----:B------:R1:W-:Y:S04]  /*11a0*/  STG.E desc[UR36][R4.64], R3 ;  /* 0x0000000304007986 */ /* 0x0003e8000c101924 */
[----:B------:R1:W5:Y:S01]  /*11b0*/  LDG.E R28, desc[UR36][R16.64] ;  /* 0x00000024101c7981 */ /* 0x000362000c1e1900 */
[C---:B------:R-:W-:Y:S01]  /*11c0*/  IADD3 R29, PT, PT, R23.reuse, -0x1, RZ ;  /* 0xffffffff171d7810 */ /* 0x040fe20007ffe0ff */
[----:B------:R-:W-:Y:S02]  /*11d0*/  IMAD.MOV.U32 R31, RZ, RZ, R23 ;  /* 0x000000ffff1f7224 */ /* 0x000fe400078e0017 */
[----:B------:R1:W-:Y:S01]  /*11e0*/  @P0 STG.E desc[UR36][R16.64], RZ ;  /* 0x000000ff10000986 */ /* 0x0003e2000c101924 */
[----:B------:R-:W-:-:S04]  /*11f0*/  ISETP.GE.AND P0, PT, R23, R24, PT ;  /* 0x000000181700720c */ /* 0x000fc80003f06270 */
[----:B------:R-:W-:Y:S01]  /*1200*/  SEL R27, RZ, 0x1, !P0 ;  /* 0x00000001ff1b7807 */ /* 0x000fe20004000000 */
[----:B------:R-:W-:Y:S08]  /*1210*/  BRA `(.L_x_30) ;  /* 0x0000000000207947 */ /* 0x000ff00003800000 */
.L_x_31:
[----:B------:R-:W-:Y:S01]  /*1220*/  ISETP.NE.AND P0, PT, R24, R31, PT ;  /* 0x0000001f1800720c */ /* 0x000fe20003f05270 */
[----:B------:R-:W-:Y:S01]  /*1230*/  FADD R3, R28, R28 ;  /* 0x0000001c1c037221 */ /* 0x000fe20000000000 */
[----:B0-----:R-:W-:-:S04]  /*1240*/  IMAD.WIDE R4, R31, 0x4, R4 ;  /* 0x000000041f047825 */ /* 0x001fc800078e0204 */
[----:B------:R-:W-:Y:S01]  /*1250*/  IMAD.MOV.U32 R27, RZ, RZ, 0x1 ;  /* 0x00000001ff1b7424 */ /* 0x000fe200078e00ff */
[----:B------:R2:W-:Y:S01]  /*1260*/  STG.E desc[UR36][R4.64], R3 ;  /* 0x0000000304007986 */ /* 0x0005e2000c101924 */
[----:B------:R-:W-:Y:S02]  /*1270*/  VIADD R29, R31, 0xffffffff ;  /* 0xffffffff1f1d7836 */ /* 0x000fe40000000000 */
[----:B------:R-:W-:-:S03]  /*1280*/  IMAD.MOV.U32 R28, RZ, RZ, RZ ;  /* 0x000000ffff1c7224 */ /* 0x000fc600078e00ff */
[----:B------:R2:W-:Y:S04]  /*1290*/  @P0 STG.E desc[UR36][R16.64], RZ ;  /* 0x000000ff10000986 */ /* 0x0005e8000c101924 */
.L_x_30:
[----:B------:R-:W-:Y:S05]  /*12a0*/  BSYNC.RECONVERGENT B0 ;  /* 0x0000000000007941 */ /* 0x000fea0003800200 */
.L_x_29:
[----:B------:R-:W-:Y:S01]  /*12b0*/  ISETP.NE.AND P0, PT, R26, RZ, PT ;  /* 0x000000ff1a00720c */ /* 0x000fe20003f05270 */
[----:B------:R-:W-:-:S12]  /*12c0*/  VIADD R32, R32, 0x1 ;  /* 0x0000000120207836 */ /* 0x000fd80000000000 */
[----:B------:R-:W-:Y:S05]  /*12d0*/  @P0 BRA `(.L_x_32) ;  /* 0xfffffffc001c0947 */ /* 0x000fea000383ffff */
[----:B------:R-:W-:Y:S05]  /*12e0*/  EXIT ;  /* 0x000000000000794d */ /* 0x000fea0003800000 */
.L_x_33:
        /* <DEDUP_REMOVED lines=9> */
.L_x_81:


//--------------------- .text._Z24moverDeDerechaAIzquierdaPfi --------------------------
	.section	.text._Z24moverDeDerechaAIzquierdaPfi,"ax",@progbits
	.align	128
        .global         _Z24moverDeDerechaAIzquierdaPfi
        .type           _Z24moverDeDerechaAIzquierdaPfi,@function
        .size           _Z24moverDeDerechaAIzquierdaPfi,(.L_x_82 - _Z24moverDeDerechaAIzquierdaPfi)
        .other          _Z24moverDeDerechaAIzquierdaPfi,@"STO_CUDA_ENTRY STV_DEFAULT"
_Z24moverDeDerechaAIzquierdaPfi:
.text._Z24moverDeDerechaAIzquierdaPfi:
[----:B------:R-:W-:Y:S01]  /*0000*/  LDC R1, c[0x0][0x37c] ;  /* 0x0000df00ff017b82 */ /* 0x000fe20000000800 */
[----:B------:R-:W0:Y:S07]  /*0010*/  S2R R0, SR_TID.X ;  /* 0x0000000000007919 */ /* 0x000e2e0000002100 */
[----:B------:R-:W0:Y:S01]  /*0020*/  LDC R5, c[0x0][0x388] ;  /* 0x0000e200ff057b82 */ /* 0x000e220000000800 */
[----:B------:R-:W1:Y:S07]  /*0030*/  LDCU.64 UR4, c[0x0][0x358] ;  /* 0x00006b00ff0477ac */ /* 0x000e6e0008000a00 */
[----:B------:R-:W2:Y:S01]  /*0040*/  LDC.64 R2, c[0x0][0x380] ;  /* 0x0000e000ff027b82 */ /* 0x000ea20000000a00 */
[----:B0-----:R-:W-:-:S04]  /*0050*/  IMAD R0, R0, R5, RZ ;  /* 0x0000000500007224 */ /* 0x001fc800078e02ff */
[----:B--2---:R-:W-:-:S05]  /*0060*/  IMAD.WIDE R2, R0, 0x4, R2 ;  /* 0x0000000400027825 */ /* 0x004fca00078e0202 */
[----:B-1----:R0:W5:Y:S01]  /*0070*/  LDG.E R4, desc[UR4][R2.64] ;  /* 0x0000000402047981 */ /* 0x002162000c1e1900 */
[----:B------:R-:W-:-:S13]  /*0080*/  ISETP.GE.AND P0, PT, R5, 0x2, PT ;  /* 0x000000020500780c */ /* 0x000fda0003f06270 */
[----:B0-----:R-:W-:Y:S05]  /*0090*/  @!P0 EXIT ;  /* 0x000000000000894d */ /* 0x001fea0003800000 */
[C---:B------:R-:W-:Y:S01]  /*00a0*/  VIADD R7, R5.reuse, 0xfffffffe ;  /* 0xfffffffe05077836 */ /* 0x040fe20000000000 */
[C---:B-----5:R-:W-:Y:S01]  /*00b0*/  FSETP.NEU.AND P0, PT, R4.reuse, RZ, PT ;  /* 0x000000ff0400720b */ /* 0x060fe20003f0d000 */
[----:B------:R-:W-:Y:S02]  /*00c0*/  VIADD R6, R5, 0xffffffff ;  /* 0xffffffff05067836 */ /* 0x000fe40000000000 */
[----:B------:R-:W-:Y:S01]  /*00d0*/  IMAD.MOV.U32 R11, RZ, RZ, 0x1 ;  /* 0x00000001ff0b7424 */ /* 0x000fe200078e00ff */
[----:B------:R-:W-:Y:S01]  /*00e0*/  ISETP.GE.U32.AND P1, PT, R7, 0x3, PT ;  /* 0x000000030700780c */ /* 0x000fe20003f26070 */
[--C-:B------:R-:W-:Y:S01]  /*00f0*/  IMAD.MOV.U32 R13, RZ, RZ, R0.reuse ;  /* 0x000000ffff0d7224 */ /* 0x100fe200078e0000 */
[----:B------:R-:W-:Y:S01]  /*0100*/  SEL R14, RZ, 0x1, P0 ;  /* 0x00000001ff0e7807 */ /* 0x000fe20000000000 */
[----:B------:R-:W-:Y:S01]  /*0110*/  IMAD.MOV.U32 R15, RZ, RZ, R0 ;  /* 0x000000ffff0f7224 */ /* 0x000fe200078e0000 */
[----:B------:R-:W-:Y:S02]  /*0120*/  FSEL R12, R4, RZ, P0 ;  /* 0x000000ff040c7208 */ /* 0x000fe40000000000 */
[----:B------:R-:W-:-:S07]  /*0130*/  LOP3.LUT R8, R6, 0x3, RZ, 0xc0, !PT ;  /* 0x0000000306087812 */ /* 0x000fce00078ec0ff */
[----:B------:R-:W-:Y:S05]  /*0140*/  @!P1 BRA `(.L_x_34) ;  /* 0x00000008004c9947 */ /* 0x000fea0003800000 */
[----:B------:R-:W0:Y:S01]  /*0150*/  LDC.64 R4, c[0x0][0x380] ;  /* 0x0000e000ff047b82 */ /* 0x000e220000000a00 */
[----:B------:R-:W-:Y:S01]  /*0160*/  LOP3.LUT R6, R6, 0xfffffffc, RZ, 0xc0, !PT ;  /* 0xfffffffc06067812 */ /* 0x000fe200078ec0ff */
[----:B------:R-:W-:Y:S01]  /*0170*/  HFMA2 R11, -RZ, RZ, 0, 1.1920928955078125e-07 ;  /* 0x00000002ff0b7431 */ /* 0x000fe200000001ff */
[----:B------:R-:W-:Y:S01]  /*0180*/  IADD3 R16, P0, PT, R2, 0x8, RZ ;  /* 0x0000000802107810 */ /* 0x000fe20007f1e0ff */
[--C-:B------:R-:W-:Y:S02]  /*0190*/  IMAD.MOV.U32 R10, RZ, RZ, R0.reuse ;  /* 0x000000ffff0a7224 */ /* 0x100fe400078e0000 */
[--C-:B------:R-:W-:Y:S02]  /*01a0*/  IMAD.MOV.U32 R13, RZ, RZ, R0.reuse ;  /* 0x000000ffff0d7224 */ /* 0x100fe400078e0000 */
[----:B------:R-:W-:Y:S02]  /*01b0*/  IMAD.MOV.U32 R15, RZ, RZ, R0 ;  /* 0x000000ffff0f7224 */ /* 0x000fe400078e0000 */
[----:B------:R-:W-:-:S02]  /*01c0*/  IMAD.MOV R9, RZ, RZ, -R6 ;  /* 0x000000ffff097224 */ /* 0x000fc400078e0a06 */
[----:B------:R-:W-:-:S07]  /*01d0*/  IMAD.X R7, RZ, RZ, R3, P0 ;  /* 0x000000ffff077224 */ /* 0x000fce00000e0603 */
.L_x_48:
[----:B------:R-:W-:-:S05]  /*01e0*/  MOV R6, R16 ;  /* 0x0000001000067202 */ /* 0x000fca0000000f00 */
[----:B------:R-:W2:Y:S01]  /*01f0*/  LDG.E R21, desc[UR4][R6.64+-0x4] ;  /* 0xfffffc0406157981 */ /* 0x000ea2000c1e1900 */
[----:B------:R-:W-:Y:S01]  /*0200*/  VIADD R9, R9, 0x4 ;  /* 0x0000000409097836 */ /* 0x000fe20000000000 */
[----:B------:R-:W-:Y:S01]  /*0210*/  BSSY.RECONVERGENT B0, `(.L_x_35) ;  /* 0x0000022000007945 */ /* 0x000fe20003800200 */
[----:B------:R-:W-:-:S03]  /*0220*/  VIADD R19, R10, 0x1 ;  /* 0x000000010a137836 */ /* 0x000fc60000000000 */
[----:B------:R-:W-:Y:S02]  /*0230*/  ISETP.NE.AND P2, PT, R9, RZ, PT ;  /* 0x000000ff0900720c */ /* 0x000fe40003f45270 */
[----:B--2---:R-:W-:-:S13]  /*0240*/  FSETP.NEU.AND P0, PT, R21, RZ, PT ;  /* 0x000000ff1500720b */ /* 0x004fda0003f0d000 */
[----:B-----5:R-:W-:Y:S05]  /*0250*/  @!P0 BRA `(.L_x_36) ;  /* 0x0000000000688947 */ /* 0x020fea0003800000 */
[----:B------:R-:W-:-:S13]  /*0260*/  FSETP.NEU.AND P0, PT, R21, R12, PT ;  /* 0x0000000c1500720b */ /* 0x000fda0003f0d000 */
[----:B------:R-:W-:Y:S05]  /*0270*/  @P0 BRA `(.L_x_37) ;  /* 0x0000000000280947 */ /* 0x000fea0003800000 */
[----:B------:R-:W-:Y:S01]  /*0280*/  FADD R17, R12, R12 ;  /* 0x0000000c0c117221 */ /* 0x000fe20000000000 */
[----:B0-----:R-:W-:Y:S01]  /*0290*/  IMAD.WIDE R14, R13, 0x4, R4 ;  /* 0x000000040d0e7825 */ /* 0x001fe200078e0204 */
[----:B------:R-:W-:Y:S02]  /*02a0*/  ISETP.NE.AND P1, PT, R19, R13, PT ;  /* 0x0000000d1300720c */ /* 0x000fe40003f25270 */
[----:B------:R-:W-:Y:S01]  /*02b0*/  PLOP3.LUT P0, PT, PT, PT, PT, 0x8, 0x80 ;  /* 0x000000000080781c */ /* 0x000fe20003f0e170 */
[----:B------:R-:W-:Y:S01]  /*02c0*/  IMAD.MOV.U32 R12, RZ, RZ, RZ ;  /* 0x000000ffff0c7224 */ /* 0x000fe200078e00ff */
[----:B------:R2:W-:Y:S01]  /*02d0*/  STG.E desc[UR4][R14.64], R17 ;  /* 0x000000110e007986 */ /* 0x0005e2000c101904 */
[----:B------:R-:W-:-:S08]  /*02e0*/  VIADD R19, R13, 0x1 ;  /* 0x000000010d137836 */ /* 0x000fd00000000000 */
[----:B------:R-:W-:Y:S05]  /*02f0*/  @!P1 BRA `(.L_x_38) ;  /* 0x00000000004c9947 */ /* 0x000fea0003800000 */
[----:B------:R3:W-:Y:S01]  /*0300*/  STG.E desc[UR4][R6.64+-0x4], RZ ;  /* 0xfffffcff06007986 */ /* 0x0007e2000c101904 */
[----:B------:R-:W-:Y:S05]  /*0310*/  BRA `(.L_x_38) ;  /* 0x0000000000447947 */ /* 0x000fea0003800000 */
.L_x_37:
[----:B------:R-:W-:Y:S01]  /*0320*/  LOP3.LUT P1, RZ, R14, 0xff, RZ, 0xc0, !PT ;  /* 0x000000ff0eff7812 */ /* 0x000fe2000782c0ff */
[----:B------:R-:W-:Y:S01]  /*0330*/  IMAD.MOV.U32 R13, RZ, RZ, R19 ;  /* 0x000000ffff0d7224 */ /* 0x000fe200078e0013 */
[----:B------:R-:W-:Y:S02]  /*0340*/  PLOP3.LUT P0, PT, PT, PT, PT, 0x80, 0x8 ;  /* 0x000000000008781c */ /* 0x000fe40003f0f070 */
[----:B------:R-:W-:-:S09]  /*0350*/  MOV R12, R21 ;  /* 0x00000015000c7202 */ /* 0x000fd20000000f00 */
[----:B------:R-:W-:Y:S05]  /*0360*/  @!P1 BRA `(.L_x_38) ;  /* 0x0000000000309947 */ /* 0x000fea0003800000 */
[----:B------:R-:W-:Y:S01]  /*0370*/  ISETP.NE.AND P0, PT, R19, R15, PT ;  /* 0x0000000f1300720c */ /* 0x000fe20003f05270 */
[----:B0-----:R-:W-:-:S05]  /*0380*/  IMAD.WIDE R16, R15, 0x4, R4 ;  /* 0x000000040f107825 */ /* 0x001fca00078e0204 */
[----:B------:R1:W-:Y:S01]  /*0390*/  STG.E desc[UR4][R16.64], R21 ;  /* 0x0000001510007986 */ /* 0x0003e2000c101904 */
[----:B------:R-:W-:-:S03]  /*03a0*/  IMAD.MOV.U32 R13, RZ, RZ, R15 ;  /* 0x000000ffff0d7224 */ /* 0x000fc600078e000f */
[----:B------:R1:W5:Y:S04]  /*03b0*/  LDG.E R12, desc[UR4][R6.64+-0x4] ;  /* 0xfffffc04060c7981 */ /* 0x000368000c1e1900 */
[----:B------:R1:W-:Y:S01]  /*03c0*/  @P0 STG.E desc[UR4][R6.64+-0x4], RZ ;  /* 0xfffffcff06000986 */ /* 0x0003e2000c101904 */
[C---:B------:R-:W-:Y:S01]  /*03d0*/  ISETP.GT.AND P0, PT, R15.reuse, R19, PT ;  /* 0x000000130f00720c */ /* 0x040fe20003f04270 */
[----:B------:R-:W-:Y:S01]  /*03e0*/  VIADD R19, R15, 0x1 ;  /* 0x000000010f137836 */ /* 0x000fe20000000000 */
[----:B------:R-:W-:Y:S11]  /*03f0*/  BRA `(.L_x_38) ;  /* 0x00000000000c7947 */ /* 0x000ff60003800000 */
.L_x_36:
[----:B------:R-:W-:Y:S02]  /*0400*/  LOP3.LUT P1, RZ, R14, 0xff, RZ, 0xc0, !PT ;  /* 0x000000ff0eff7812 */ /* 0x000fe4000782c0ff */
[----:B------:R-:W-:Y:S02]  /*0410*/  PLOP3.LUT P0, PT, PT, PT, PT, 0x8, 0x80 ;  /* 0x000000000080781c */ /* 0x000fe40003f0e170 */
[----:B------:R-:W-:-:S11]  /*0420*/  SEL R19, R19, R15, !P1 ;  /* 0x0000000f13137207 */ /* 0x000fd60004800000 */
.L_x_38:
[----:B------:R-:W-:Y:S05]  /*0430*/  BSYNC.RECONVERGENT B0 ;  /* 0x0000000000007941 */ /* 0x000fea0003800200 */
.L_x_35:
[----:B-12---:R-:W2:Y:S01]  /*0440*/  LDG.E R17, desc[UR4][R6.64] ;  /* 0x0000000406117981 */ /* 0x006ea2000c1e1900 */
[----:B------:R-:W-:Y:S01]  /*0450*/  VIADD R16, R10, 0x2 ;  /* 0x000000020a107836 */ /* 0x000fe20000000000 */
[----:B------:R-:W-:Y:S01]  /*0460*/  BSSY.RECONVERGENT B0, `(.L_x_39) ;  /* 0x000001c000007945 */ /* 0x000fe20003800200 */
[----:B--2---:R-:W-:-:S13]  /*0470*/  FSETP.NEU.AND P3, PT, R17, RZ, PT ;  /* 0x000000ff1100720b */ /* 0x004fda0003f6d000 */
[----:B------:R-:W-:Y:S02]  /*0480*/  @!P3 PLOP3.LUT P1, PT, PT, PT, PT, 0x8, 0x80 ;  /* 0x000000000080b81c */ /* 0x000fe40003f2e170 */
[----:B------:R-:W-:Y:S02]  /*0490*/  @!P3 SEL R16, R16, R19, P0 ;  /* 0x000000131010b207 */ /* 0x000fe40000000000 */
[----:B-----5:R-:W-:Y:S01]  /*04a0*/  @!P3 MOV R17, R12 ;  /* 0x0000000c0011b202 */ /* 0x020fe20000000f00 */
[----:B------:R-:W-:Y:S08]  /*04b0*/  @!P3 BRA `(.L_x_40) ;  /* 0x000000000058b947 */ /* 0x000ff00003800000 */
[----:B------:R-:W-:-:S13]  /*04c0*/  FSETP.NEU.AND P1, PT, R17, R12, PT ;  /* 0x0000000c1100720b */ /* 0x000fda0003f2d000 */
[----:B------:R-:W-:Y:S05]  /*04d0*/  @!P1 BRA `(.L_x_41) ;  /* 0x0000000000309947 */ /* 0x000fea0003800000 */
[----:B------:R-:W-:Y:S01]  /*04e0*/  PLOP3.LUT P1, PT, PT, PT, PT, 0x80, 0x8 ;  /* 0x000000000008781c */ /* 0x000fe20003f2f070 */
[----:B------:R-:W-:Y:S01]  /*04f0*/  IMAD.MOV.U32 R13, RZ, RZ, R16 ;  /* 0x000000ffff0d7224 */ /* 0x000fe200078e0010 */
[----:B------:R-:W-:Y:S11]  /*0500*/  @P0 BRA `(.L_x_40) ;  /* 0x0000000000440947 */ /* 0x000ff60003800000 */
[----:B------:R-:W-:Y:S01]  /*0510*/  ISETP.NE.AND P0, PT, R16, R19, PT ;  /* 0x000000131000720c */ /* 0x000fe20003f05270 */
[----:B0-----:R-:W-:-:S05]  /*0520*/  IMAD.WIDE R14, R19, 0x4, R4 ;  /* 0x00000004130e7825 */ /* 0x001fca00078e0204 */
[----:B------:R0:W-:Y:S04]  /*0530*/  STG.E desc[UR4][R14.64], R17 ;  /* 0x000000110e007986 */ /* 0x0001e8000c101904 */
[----:B0-----:R2:W5:Y:S01]  /*0540*/  LDG.E R17, desc[UR4][R6.64] ;  /* 0x0000000406117981 */ /* 0x001562000c1e1900 */
[C---:B------:R-:W-:Y:S01]  /*0550*/  ISETP.GT.AND P1, PT, R19.reuse, R16, PT ;  /* 0x000000101300720c */ /* 0x040fe20003f24270 */
[----:B------:R-:W-:Y:S02]  /*0560*/  IMAD.MOV.U32 R13, RZ, RZ, R19 ;  /* 0x000000ffff0d7224 */ /* 0x000fe400078e0013 */
[----:B------:R2:W-:Y:S01]  /*0570*/  @P0 STG.E desc[UR4][R6.64], RZ ;  /* 0x000000ff06000986 */ /* 0x0005e2000c101904 */
[----:B------:R-:W-:Y:S01]  /*0580*/  VIADD R16, R19, 0x1 ;  /* 0x0000000113107836 */ /* 0x000fe20000000000 */
[----:B------:R-:W-:Y:S08]  /*0590*/  BRA `(.L_x_40) ;  /* 0x0000000000207947 */ /* 0x000ff00003800000 */
.L_x_41:
[----:B------:R-:W-:Y:S01]  /*05a0*/  ISETP.NE.AND P0, PT, R16, R13, PT ;  /* 0x0000000d1000720c */ /* 0x000fe20003f05270 */
[----:B------:R-:W-:Y:S01]  /*05b0*/  FADD R19, R12, R12 ;  /* 0x0000000c0c137221 */ /* 0x000fe20000000000 */
[----:B0-----:R-:W-:-:S04]  /*05c0*/  IMAD.WIDE R14, R13, 0x4, R4 ;  /* 0x000000040d0e7825 */ /* 0x001fc800078e0204 */
[----:B------:R-:W-:Y:S01]  /*05d0*/  HFMA2 R17, -RZ, RZ, 0, 0 ;  /* 0x00000000ff117431 */ /* 0x000fe200000001ff */
[----:B------:R-:W-:Y:S01]  /*05e0*/  PLOP3.LUT P1, PT, PT, PT, PT, 0x8, 0x80 ;  /* 0x000000000080781c */ /* 0x000fe20003f2e170 */
[----:B------:R-:W-:Y:S01]  /*05f0*/  VIADD R16, R13, 0x1 ;  /* 0x000000010d107836 */ /* 0x000fe20000000000 */
[----:B------:R1:W-:Y:S04]  /*0600*/  STG.E desc[UR4][R14.64], R19 ;  /* 0x000000130e007986 */ /* 0x0003e8000c101904 */
[----:B------:R1:W-:Y:S07]  /*0610*/  @P0 STG.E desc[UR4][R6.64], RZ ;  /* 0x000000ff06000986 */ /* 0x0003ee000c101904 */
.L_x_40:
[----:B------:R-:W-:Y:S05]  /*0620*/  BSYNC.RECONVERGENT B0 ;  /* 0x0000000000007941 */ /* 0x000fea0003800200 */
.L_x_39:
[----:B------:R-:W4:Y:S01]  /*0630*/  LDG.E R21, desc[UR4][R6.64+0x4] ;  /* 0x0000040406157981 */ /* 0x000f22000c1e1900 */
[----:B-1----:R-:W-:Y:S01]  /*0640*/  VIADD R19, R10, 0x3 ;  /* 0x000000030a137836 */ /* 0x002fe20000000000 */
[----:B------:R-:W-:Y:S01]  /*0650*/  BSSY.RECONVERGENT B0, `(.L_x_42) ;  /* 0x000001c000007945 */ /* 0x000fe20003800200 */
[----:B----4-:R-:W-:-:S13]  /*0660*/  FSETP.NEU.AND P3, PT, R21, RZ, PT ;  /* 0x000000ff1500720b */ /* 0x010fda0003f6d000 */
[----:B------:R-:W-:Y:S01]  /*0670*/  @!P3 PLOP3.LUT P0, PT, PT, PT, PT, 0x8, 0x80 ;  /* 0x000000000080b81c */ /* 0x000fe20003f0e170 */
[----:B-----5:R-:W-:Y:S01]  /*0680*/  @!P3 IMAD.MOV.U32 R21, RZ, RZ, R17 ;  /* 0x000000ffff15b224 */ /* 0x020fe200078e0011 */
[----:B------:R-:W-:Y:S01]  /*0690*/  @!P3 SEL R19, R19, R16, P1 ;  /* 0x000000101313b207 */ /* 0x000fe20000800000 */
[----:B------:R-:W-:Y:S10]  /*06a0*/  @!P3 BRA `(.L_x_43) ;  /* 0x000000000058b947 */ /* 0x000ff40003800000 */
[----:B------:R-:W-:-:S13]  /*06b0*/  FSETP.NEU.AND P0, PT, R21, R17, PT ;  /* 0x000000111500720b */ /* 0x000fda0003f0d000 */
[----:B------:R-:W-:Y:S05]  /*06c0*/  @!P0 BRA `(.L_x_44) ;  /* 0x0000000000308947 */ /* 0x000fea0003800000 */
[----:B------:R-:W-:Y:S01]  /*06d0*/  PLOP3.LUT P0, PT, PT, PT, PT, 0x80, 0x8 ;  /* 0x000000000008781c */ /* 0x000fe20003f0f070 */
[----:B------:R-:W-:Y:S01]  /*06e0*/  IMAD.MOV.U32 R13, RZ, RZ, R19 ;  /* 0x000000ffff0d7224 */ /* 0x000fe200078e0013 */
[----:B------:R-:W-:Y:S11]  /*06f0*/  @P1 BRA `(.L_x_43) ;  /* 0x0000000000441947 */ /* 0x000ff60003800000 */
[----:B------:R-:W-:Y:S01]  /*0700*/  ISETP.NE.AND P0, PT, R19, R16, PT ;  /* 0x000000101300720c */ /* 0x000fe20003f05270 */
[----:B0-----:R-:W-:-:S05]  /*0710*/  IMAD.WIDE R14, R16, 0x4, R4 ;  /* 0x00000004100e7825 */ /* 0x001fca00078e0204 */
[----:B------:R0:W-:Y:S01]  /*0720*/  STG.E desc[UR4][R14.64], R21 ;  /* 0x000000150e007986 */ /* 0x0001e2000c101904 */
[----:B------:R-:W-:-:S03]  /*0730*/  IMAD.MOV.U32 R13, RZ, RZ, R16 ;  /* 0x000000ffff0d7224 */ /* 0x000fc600078e0010 */
[----:B0-----:R1:W5:Y:S04]  /*0740*/  LDG.E R21, desc[UR4][R6.64+0x4] ;  /* 0x0000040406157981 */ /* 0x001368000c1e1900 */
[----:B------:R1:W-:Y:S01]  /*0750*/  @P0 STG.E desc[UR4][R6.64+0x4], RZ ;  /* 0x000004ff06000986 */ /* 0x0003e2000c101904 */
[C---:B------:R-:W-:Y:S02]  /*0760*/  ISETP.GT.AND P0, PT, R16.reuse, R19, PT ;  /* 0x000000131000720c */ /* 0x040fe40003f04270 */
[----:B------:R-:W-:Y:S01]  /*0770*/  IADD3 R19, PT, PT, R16, 0x1, RZ ;  /* 0x0000000110137810 */ /* 0x000fe20007ffe0ff */
[----:B------:R-:W-:Y:S10]  /*0780*/  BRA `(.L_x_43) ;  /* 0x0000000000207947 */ /* 0x000ff40003800000 */
.L_x_44:
[----:B------:R-:W-:Y:S01]  /*0790*/  ISETP.NE.AND P1, PT, R19, R13, PT ;  /* 0x0000000d1300720c */ /* 0x000fe20003f25270 */
[----:B------:R-:W-:Y:S01]  /*07a0*/  FADD R17, R17, R17 ;  /* 0x0000001111117221 */ /* 0x000fe20000000000 */
[----:B0-----:R-:W-:Y:S01]  /*07b0*/  IMAD.WIDE R14, R13, 0x4, R4 ;  /* 0x000000040d0e7825 */ /* 0x001fe200078e0204 */
[----:B------:R-:W-:-:S03]  /*07c0*/  PLOP3.LUT P0, PT, PT, PT, PT, 0x8, 0x80 ;  /* 0x000000000080781c */ /* 0x000fc60003f0e170 */
[----:B------:R-:W-:Y:S01]  /*07d0*/  VIADD R19, R13, 0x1 ;  /* 0x000000010d137836 */ /* 0x000fe20000000000 */
[----:B------:R4:W-:Y:S01]  /*07e0*/  STG.E desc[UR4][R14.64], R17 ;  /* 0x000000110e007986 */ /* 0x0009e2000c101904 */
[----:B------:R-:W-:-:S05]  /*07f0*/  IMAD.MOV.U32 R21, RZ, RZ, RZ ;  /* 0x000000ffff157224 */ /* 0x000fca00078e00ff */
[----:B------:R4:W-:Y:S03]  /*0800*/  @P1 STG.E desc[UR4][R6.64+0x4], RZ ;  /* 0x000004ff06001986 */ /* 0x0009e6000c101904 */
.L_x_43:
[----:B------:R-:W-:Y:S05]  /*0810*/  BSYNC.RECONVERGENT B0 ;  /* 0x0000000000007941 */ /* 0x000fea0003800200 */
.L_x_42:
[----:B------:R-:W2:Y:S01]  /*0820*/  LDG.E R12, desc[UR4][R6.64+0x8] ;  /* 0x00000804060c7981 */ /* 0x000ea2000c1e1900 */
[----:B------:R-:W-:Y:S01]  /*0830*/  VIADD R10, R10, 0x4 ;  /* 0x000000040a0a7836 */ /* 0x000fe20000000000 */
[----:B------:R-:W-:Y:S01]  /*0840*/  BSSY.RECONVERGENT B0, `(.L_x_45) ;  /* 0x000001e000007945 */ /* 0x000fe20003800200 */
[----:B----4-:R-:W-:Y:S01]  /*0850*/  IMAD.MOV.U32 R14, RZ, RZ, 0x1 ;  /* 0x00000001ff0e7424 */ /* 0x010fe200078e00ff */
[----:B--2---:R-:W-:-:S13]  /*0860*/  FSETP.NEU.AND P1, PT, R12, RZ, PT ;  /* 0x000000ff0c00720b */ /* 0x004fda0003f2d000 */
[----:B-----5:R-:W-:Y:S02]  /*0870*/  @!P1 MOV R12, R21 ;  /* 0x00000015000c9202 */ /* 0x020fe40000000f00 */
[----:B------:R-:W-:Y:S01]  /*0880*/  @!P1 SEL R15, R10, R19, P0 ;  /* 0x000000130a0f9207 */ /* 0x000fe20000000000 */
[----:B------:R-:W-:Y:S06]  /*0890*/  @!P1 BRA `(.L_x_46) ;  /* 0x0000000000609947 */ /* 0x000fec0003800000 */
        /* <DEDUP_REMOVED lines=13> */
[----:B------:R-:W-:-:S04]  /*0970*/  ISETP.GT.AND P0, PT, R19, R10, PT ;  /* 0x0000000a1300720c */ /* 0x000fc80003f04270 */
[----:B------:R-:W-:Y:S01]  /*0980*/  SEL R14, RZ, 0x1, P0 ;  /* 0x00000001ff0e7807 */ /* 0x000fe20000000000 */
[----:B------:R-:W-:Y:S08]  /*0990*/  BRA `(.L_x_46) ;  /* 0x0000000000207947 */ /* 0x000ff00003800000 */
.L_x_47:
[----:B------:R-:W-:Y:S01]  /*09a0*/  ISETP.NE.AND P0, PT, R10, R13, PT ;  /* 0x0000000d0a00720c */ /* 0x000fe20003f05270 */
[----:B------:R-:W-:Y:S01]  /*09b0*/  FADD R21, R21, R21 ;  /* 0x0000001515157221 */ /* 0x000fe20000000000 */
[----:B0-----:R-:W-:-:S04]  /*09c0*/  IMAD.WIDE R16, R13, 0x4, R4 ;  /* 0x000000040d107825 */ /* 0x001fc800078e0204 */
[----:B------:R-:W-:Y:S02]  /*09d0*/  HFMA2 R14, -RZ, RZ, 0, 5.9604644775390625e-08 ;  /* 0x00000001ff0e7431 */ /* 0x000fe400000001ff */
[----:B------:R-:W-:Y:S01]  /*09e0*/  VIADD R15, R13, 0x1 ;  /* 0x000000010d0f7836 */ /* 0x000fe20000000000 */
[----:B------:R2:W-:Y:S01]  /*09f0*/  STG.E desc[UR4][R16.64], R21 ;  /* 0x0000001510007986 */ /* 0x0005e2000c101904 */
[----:B------:R-:W-:-:S03]  /*0a00*/  IMAD.MOV.U32 R12, RZ, RZ, RZ ;  /* 0x000000ffff0c7224 */ /* 0x000fc600078e00ff */
[----:B------:R2:W-:Y:S04]  /*0a10*/  @P0 STG.E desc[UR4][R6.64+0x8], RZ ;  /* 0x000008ff06000986 */ /* 0x0005e8000c101904 */
.L_x_46:
[----:B------:R-:W-:Y:S05]  /*0a20*/  BSYNC.RECONVERGENT B0 ;  /* 0x0000000000007941 */ /* 0x000fea0003800200 */
.L_x_45:
[----:B--2---:R-:W-:Y:S01]  /*0a30*/  IADD3 R16, P0, PT, R6, 0x10, RZ ;  /* 0x0000001006107810 */ /* 0x004fe20007f1e0ff */
[----:B------:R-:W-:-:S04]  /*0a40*/  VIADD R11, R11, 0x4 ;  /* 0x000000040b0b7836 */ /* 0x000fc80000000000 */
[----:B-1-34-:R-:W-:Y:S01]  /*0a50*/  IMAD.X R7, RZ, RZ, R7, P0 ;  /* 0x000000ffff077224 */ /* 0x01afe200000e0607 */
[----:B------:R-:W-:Y:S07]  /*0a60*/  @P2 BRA `(.L_x_48) ;  /* 0xfffffff400dc2947 */ /* 0x000fee000383ffff */
[----:B------:R-:W-:-:S07]  /*0a70*/  IADD3 R11, PT, PT, R11, -0x1, RZ ;  /* 0xffffffff0b0b7810 */ /* 0x000fce0007ffe0ff */
.L_x_34:
[----:B------:R-:W-:-:S13]  /*0a80*/  ISETP.NE.AND P0, PT, R8, RZ, PT ;  /* 0x000000ff0800720c */ /* 0x000fda0003f05270 */
[----:B------:R-:W-:Y:S05]  /*0a90*/  @!P0 EXIT ;  /* 0x000000000000894d */ /* 0x000fea0003800000 */
[----:B0-----:R-:W0:Y:S01]  /*0aa0*/  LDC.64 R4, c[0x0][0x380] ;  /* 0x0000e000ff047b82 */ /* 0x001e220000000a00 */
[----:B------:R-:W-:Y:S02]  /*0ab0*/  IMAD.IADD R0, R0, 0x1, R11 ;  /* 0x0000000100007824 */ /* 0x000fe400078e020b */
[----:B------:R-:W-:-:S07]  /*0ac0*/  IMAD.MOV R10, RZ, RZ, -R8 ;  /* 0x000000ffff0a7224 */ /* 0x000fce00078e0a08 */
.L_x_52:
[----:B-12---:R-:W-:-:S05]  /*0ad0*/  IMAD.WIDE R6, R11, 0x4, R2 ;  /* 0x000000040b067825 */ /* 0x006fca00078e0202 */
[----:B------:R-:W2:Y:S01]  /*0ae0*/  LDG.E R17, desc[UR4][R6.64] ;  /* 0x0000000406117981 */ /* 0x000ea2000c1e1900 */
[----:B------:R-:W-:Y:S01]  /*0af0*/  VIADD R10, R10, 0x1 ;  /* 0x000000010a0a7836 */ /* 0x000fe20000000000 */
[----:B------:R-:W-:Y:S01]  /*0b00*/  BSSY.RECONVERGENT B0, `(.L_x_49) ;  /* 0x0000027000007945 */ /* 0x000fe20003800200 */
[----:B------:R-:W-:Y:S01]  /*0b10*/  IMAD.MOV.U32 R9, RZ, RZ, 0x1 ;  /* 0x00000001ff097424 */ /* 0x000fe200078e00ff */
[----:B------:R-:W-:Y:S02]  /*0b20*/  PRMT R8, R14, 0x7610, R8 ;  /* 0x000076100e087816 */ /* 0x000fe40000000008 */
[----:B------:R-:W-:Y:S02]  /*0b30*/  MOV R19, R15 ;  /* 0x0000000f00137202 */ /* 0x000fe40000000f00 */
[----:B------:R-:W-:Y:S02]  /*0b40*/  ISETP.NE.AND P0, PT, R10, RZ, PT ;  /* 0x000000ff0a00720c */ /* 0x000fe40003f05270 */
[----:B--2---:R-:W-:-:S13]  /*0b50*/  FSETP.NEU.AND P1, PT, R17, RZ, PT ;  /* 0x000000ff1100720b */ /* 0x004fda0003f2d000 */
[----:B------:R-:W-:Y:S02]  /*0b60*/  @!P1 LOP3.LUT P2, RZ, R14, 0xff, RZ, 0xc0, !PT ;  /* 0x000000ff0eff9812 */ /* 0x000fe4000784c0ff */
[----:B------:R-:W-:Y:S02]  /*0b70*/  @!P1 PRMT R14, R9, 0x7610, R14 ;  /* 0x00007610090e9816 */ /* 0x000fe4000000000e */
[----:B------:R-:W-:Y:S01]  /*0b80*/  @!P1 SEL R15, R0, R15, !P2 ;  /* 0x0000000f000f9207 */ /* 0x000fe20005000000 */
[----:B------:R-:W-:Y:S08]  /*0b90*/  @!P1 BRA `(.L_x_50) ;  /* 0x0000000000749947 */ /* 0x000ff00003800000 */
[----:B-----5:R-:W-:Y:S01]  /*0ba0*/  FSETP.NEU.AND P1, PT, R17, R12, PT ;  /* 0x0000000c1100720b */ /* 0x020fe20003f2d000 */
[----:B------:R-:W-:-:S12]  /*0bb0*/  IMAD.MOV.U32 R16, RZ, RZ, R13 ;  /* 0x000000ffff107224 */ /* 0x000fd800078e000d */
[----:B------:R-:W-:Y:S05]  /*0bc0*/  @!P1 BRA `(.L_x_51) ;  /* 0x0000000000409947 */ /* 0x000fea0003800000 */
[----:B------:R-:W-:Y:S01]  /*0bd0*/  LOP3.LUT P1, RZ, R8, 0xff, RZ, 0xc0, !PT ;  /* 0x000000ff08ff7812 */ /* 0x000fe2000782c0ff */
[----:B------:R-:W-:Y:S01]  /*0be0*/  IMAD.MOV.U32 R15, RZ, RZ, R0 ;  /* 0x000000ffff0f7224 */ /* 0x000fe200078e0000 */
        /* <DEDUP_REMOVED lines=8> */
[C---:B------:R-:W-:Y:S01]  /*0c70*/  IADD3 R15, PT, PT, R19.reuse, 0x1, RZ ;  /* 0x00000001130f7810 */ /* 0x040fe20007ffe0ff */
[----:B------:R-:W-:Y:S02]  /*0c80*/  IMAD.MOV.U32 R13, RZ, RZ, R19 ;  /* 0x000000ffff0d7224 */ /* 0x000fe400078e0013 */
[----:B------:R1:W-:Y:S01]  /*0c90*/  @P1 STG.E desc[UR4][R6.64], RZ ;  /* 0x000000ff06001986 */ /* 0x0003e2000c101904 */
[----:B------:R-:W-:-:S04]  /*0ca0*/  ISETP.GT.AND P1, PT, R19, R0, PT ;  /* 0x000000001300720c */ /* 0x000fc80003f24270 */
[----:B------:R-:W-:Y:S01]  /*0cb0*/  SEL R14, RZ, 0x1, P1 ;  /* 0x00000001ff0e7807 */ /* 0x000fe20000800000 */
[----:B------:R-:W-:Y:S08]  /*0cc0*/  BRA `(.L_x_50) ;  /* 0x0000000000287947 */ /* 0x000ff00003800000 */
.L_x_51:
[----:B------:R-:W-:Y:S01]  /*0cd0*/  ISETP.NE.AND P1, PT, R0, R13, PT ;  /* 0x0000000d0000720c */ /* 0x000fe20003f25270 */
[----:B------:R-:W-:Y:S01]  /*0ce0*/  FADD R17, R12, R12 ;  /* 0x0000000c0c117221 */ /* 0x000fe20000000000 */
[----:B0-----:R-:W-:-:S04]  /*0cf0*/  IMAD.WIDE R8, R13, 0x4, R4 ;  /* 0x000000040d087825 */ /* 0x001fc800078e0204 */
[----:B------:R-:W-:Y:S01]  /*0d00*/  VIADD R15, R13, 0x1 ;  /* 0x000000010d0f7836 */ /* 0x000fe20000000000 */
[----:B------:R2:W-:Y:S01]  /*0d10*/  STG.E desc[UR4][R8.64], R17 ;  /* 0x0000001108007986 */ /* 0x0005e2000c101904 */
[----:B------:R-:W-:Y:S02]  /*0d20*/  IMAD.MOV.U32 R13, RZ, RZ, R0 ;  /* 0x000000ffff0d7224 */ /* 0x000fe400078e0000 */
[----:B------:R-:W-:Y:S02]  /*0d30*/  IMAD.MOV.U32 R14, RZ, RZ, 0x1 ;  /* 0x00000001ff0e7424 */ /* 0x000fe400078e00ff */
[----:B------:R-:W-:Y:S01]  /*0d40*/  IMAD.MOV.U32 R12, RZ, RZ, RZ ;  /* 0x000000ffff0c7224 */ /* 0x000fe200078e00ff */
[----:B------:R2:W-:Y:S01]  /*0d50*/  @P1 STG.E desc[UR4][R6.64], RZ ;  /* 0x000000ff06001986 */ /* 0x0005e2000c101904 */
[----:B------:R-:W-:-:S07]  /*0d60*/  @P1 MOV R13, R16 ;  /* 0x00000010000d1202 */ /* 0x000fce0000000f00 */
.L_x_50:
[----:B------:R-:W-:Y:S05]  /*0d70*/  BSYNC.RECONVERGENT B0 ;  /* 0x0000000000007941 */ /* 0x000fea0003800200 */
.L_x_49:
[----:B------:R-:W-:Y:S02]  /*0d80*/  VIADD R11, R11, 0x1 ;  /* 0x000000010b0b7836 */ /* 0x000fe40000000000 */
[----:B------:R-:W-:Y:S01]  /*0d90*/  VIADD R0, R0, 0x1 ;  /* 0x0000000100007836 */ /* 0x000fe20000000000 */
[----:B------:R-:W-:Y:S06]  /*0da0*/  @P0 BRA `(.L_x_52) ;  /* 0xfffffffc00480947 */ /* 0x000fec000383ffff */
[----:B------:R-:W-:Y:S05]  /*0db0*/  EXIT ;  /* 0x000000000000794d */ /* 0x000fea0003800000 */
.L_x_53:
        /* <DEDUP_REMOVED lines=12> */
.L_x_82:


//--------------------- .text._Z10fillMatrixPfPiiii --------------------------
	.section	.text._Z10fillMatrixPfPiiii,"ax",@progbits
	.align	128
        .global         _Z10fillMatrixPfPiiii
        .type           _Z10fillMatrixPfPiiii,@function
        .size           _Z10fillMatrixPfPiiii,(.L_x_83 - _Z10fillMatrixPfPiiii)
        .other          _Z10fillMatrixPfPiiii,@"STO_CUDA_ENTRY STV_DEFAULT"
_Z10fillMatrixPfPiiii:
.text._Z10fillMatrixPfPiiii:
[----:B------:R-:W-:Y:S01]  /*0000*/  LDC R1, c[0x0][0x37c] ;  /* 0x0000df00ff017b82 */ /* 0x000fe20000000800 */
[----:B------:R-:W0:Y:S01]  /*0010*/  S2R R0, SR_TID.X ;  /* 0x0000000000007919 */ /* 0x000e220000002100 */
[----:B------:R-:W0:Y:S02]  /*0020*/  LDCU UR4, c[0x0][0x390] ;  /* 0x00007200ff0477ac */ /* 0x000e240008000800 */
[----:B0-----:R-:W-:-:S13]  /*0030*/  ISETP.GE.AND P0, PT, R0, UR4, PT ;  /* 0x0000000400007c0c */ /* 0x001fda000bf06270 */
[----:B------:R-:W-:Y:S05]  /*0040*/  @P0 EXIT ;  /* 0x000000000000094d */ /* 0x000fea0003800000 */
[----:B------:R-:W0:Y:S01]  /*0050*/  LDCU UR6, c[0x0][0x394] ;  /* 0x00007280ff0677ac */ /* 0x000e220008000800 */
[----:B------:R-:W1:Y:S01]  /*0060*/  LDCU.64 UR12, c[0x0][0x358] ;  /* 0x00006b00ff0c77ac */ /* 0x000e620008000a00 */
[----:B0-----:R-:W-:-:S09]  /*0070*/  UISETP.GE.AND UP0, UPT, UR6, 0x1, UPT ;  /* 0x000000010600788c */ /* 0x001fd2000bf06270 */
[----:B-1----:R-:W-:Y:S05]  /*0080*/  BRA.U !UP0, `(.L_x_54) ;  /* 0x0000001108b47547 */ /* 0x002fea000b800000 */
[----:B------:R-:W0:Y:S01]  /*0090*/  LDC.64 R2, c[0x0][0x380] ;  /* 0x0000e000ff027b82 */ /* 0x000e220000000a00 */
[----:B------:R-:W-:Y:S01]  /*00a0*/  UISETP.GE.U32.AND UP0, UPT, UR6, 0x4, UPT ;  /* 0x000000040600788c */ /* 0x000fe2000bf06070 */
[----:B------:R-:W-:Y:S01]  /*00b0*/  PRMT R6, RZ, 0x7610, R6 ;  /* 0x00007610ff067816 */ /* 0x000fe20000000006 */
[----:B------:R-:W-:Y:S01]  /*00c0*/  ULOP3.LUT UR10, UR6, 0x3, URZ, 0xc0, !UPT ;  /* 0x00000003060a7892 */ /* 0x000fe2000f8ec0ff */
[----:B------:R-:W-:Y:S01]  /*00d0*/  UMOV UR4, URZ ;  /* 0x000000ff00047c82 */ /* 0x000fe20008000000 */
[----:B0-----:R-:W-:-:S05]  /*00e0*/  IMAD.WIDE.U32 R2, R0, 0x4, R2 ;  /* 0x0000000400027825 */ /* 0x001fca00078e0002 */
[----:B------:R-:W-:Y:S05]  /*00f0*/  BRA.U !UP0, `(.L_x_55) ;  /* 0x0000000d08887547 */ /* 0x000fea000b800000 */
[----:B------:R-:W0:Y:S01]  /*0100*/  LDCU.64 UR8, c[0x0][0x388] ;  /* 0x00007100ff0877ac */ /* 0x000e220008000a00 */
[----:B------:R-:W-:Y:S01]  /*0110*/  PRMT R6, RZ, 0x7610, R6 ;  /* 0x00007610ff067816 */ /* 0x000fe20000000006 */
[----:B------:R-:W-:Y:S01]  /*0120*/  ULOP3.LUT UR4, UR6, 0x7ffffffc, URZ, 0xc0, !UPT ;  /* 0x7ffffffc06047892 */ /* 0x000fe2000f8ec0ff */
[----:B------:R-:W1:Y:S03]  /*0130*/  LDCU UR11, c[0x0][0x398] ;  /* 0x00007300ff0b77ac */ /* 0x000e660008000800 */
[----:B------:R-:W-:Y:S02]  /*0140*/  UIADD3 UR7, UPT, UPT, -UR4, URZ, URZ ;  /* 0x000000ff04077290 */ /* 0x000fe4000fffe1ff */
[----:B0-----:R-:W-:-:S04]  /*0150*/  UIADD3 UR5, UP0, UPT, UR8, 0x8, URZ ;  /* 0x0000000808057890 */ /* 0x001fc8000ff1e0ff */
[----:B------:R-:W-:Y:S02]  /*0160*/  UIADD3.X UR6, UPT, UPT, URZ, UR9, URZ, UP0, !UPT ;  /* 0x00000009ff067290 */ /* 0x000fe400087fe4ff */
[----:B------:R-:W-:-:S04]  /*0170*/  IMAD.U32 R4, RZ, RZ, UR5 ;  /* 0x00000005ff047e24 */ /* 0x000fc8000f8e00ff */
[----:B-1----:R-:W-:-:S07]  /*0180*/  IMAD.U32 R5, RZ, RZ, UR6 ;  /* 0x00000006ff057e24 */ /* 0x002fce000f8e00ff */
.L_x_72:
[----:B012---:R-:W2:Y:S01]  /*0190*/  LDG.E R7, desc[UR12][R4.64+-0x8] ;  /* 0xfffff80c04077981 */ /* 0x007ea2000c1e1900 */
[----:B------:R-:W-:Y:S01]  /*01a0*/  UIADD3 UR7, UPT, UPT, UR7, 0x4, URZ ;  /* 0x0000000407077890 */ /* 0x000fe2000fffe0ff */
[----:B------:R-:W-:Y:S03]  /*01b0*/  BSSY.RECONVERGENT B0, `(.L_x_56) ;  /* 0x0000034000007945 */ /* 0x000fe60003800200 */
[----:B------:R-:W-:Y:S01]  /*01c0*/  UISETP.NE.AND UP0, UPT, UR7, URZ, UPT ;  /* 0x000000ff0700728c */ /* 0x000fe2000bf05270 */
[----:B--2---:R-:W-:-:S13]  /*01d0*/  ISETP.NE.AND P0, PT, R0, R7, PT ;  /* 0x000000070000720c */ /* 0x004fda0003f05270 */
[----:B------:R-:W-:Y:S05]  /*01e0*/  @P0 BRA `(.L_x_57) ;  /* 0x0000000000c00947 */ /* 0x000fea0003800000 */
[----:B------:R-:W-:Y:S01]  /*01f0*/  CS2R R8, SR_CLOCKLO ;  /* 0x0000000000087805 */ /* 0x000fe20000015000 */
[----:B------:R-:W0:Y:S05]  /*0200*/  I2F.U32.RP R12, UR11 ;  /* 0x0000000b000c7d06 */ /* 0x000e2a0008209000 */
[----:B------:R-:W-:Y:S02]  /*0210*/  IADD3 R6, P0, PT, R0, R8, RZ ;  /* 0x0000000800067210 */ /* 0x000fe40007f1e0ff */
[----:B------:R-:W-:Y:S02]  /*0220*/  ISETP.NE.U32.AND P1, PT, RZ, UR11, PT ;  /* 0x0000000bff007c0c */ /* 0x000fe4000bf25070 */
[----:B------:R-:W-:Y:S01]  /*0230*/  LOP3.LUT R6, R6, 0xaad26b49, RZ, 0x3c, !PT ;  /* 0xaad26b4906067812 */ /* 0x000fe200078e3cff */
[----:B------:R-:W-:-:S04]  /*0240*/  IMAD.X R9, RZ, RZ, R9, P0 ;  /* 0x000000ffff097224 */ /* 0x000fc800000e0609 */
[----:B------:R-:W-:Y:S01]  /*0250*/  IMAD R6, R6, 0x4182bed5, RZ ;  /* 0x4182bed506067824 */ /* 0x000fe200078e02ff */
[----:B------:R-:W-:-:S03]  /*0260*/  LOP3.LUT R9, R9, 0xf7dcefdd, RZ, 0x3c, !PT ;  /* 0xf7dcefdd09097812 */ /* 0x000fc600078e3cff */
[C---:B------:R-:W-:Y:S01]  /*0270*/  VIADD R8, R6.reuse, 0x75bcd15 ;  /* 0x075bcd1506087836 */ /* 0x040fe20000000000 */
[----:B0-----:R-:W0:Y:S01]  /*0280*/  MUFU.RCP R12, R12 ;  /* 0x0000000c000c7308 */ /* 0x001e220000001000 */
[----:B------:R-:W-:Y:S02]  /*0290*/  VIADD R10, R6, 0x583f19 ;  /* 0x00583f19060a7836 */ /* 0x000fe40000000000 */
[----:B------:R-:W-:Y:S01]  /*02a0*/  IMAD R9, R9, -0x658354e5, R6 ;  /* 0x9a7cab1b09097824 */ /* 0x000fe200078e0206 */
[----:B------:R-:W-:Y:S01]  /*02b0*/  SHF.R.U32.HI R11, RZ, 0x2, R8 ;  /* 0x00000002ff0b7819 */ /* 0x000fe20000011608 */
[----:B------:R-:W-:Y:S02]  /*02c0*/  IMAD.SHL.U32 R13, R10, 0x10, RZ ;  /* 0x000000100a0d7824 */ /* 0x000fe400078e00ff */
[----:B------:R-:W-:Y:S01]  /*02d0*/  IMAD.MOV.U32 R6, RZ, RZ, RZ ;  /* 0x000000ffff067224 */ /* 0x000fe200078e00ff */
[----:B------:R-:W-:-:S05]  /*02e0*/  LOP3.LUT R11, R11, R8, RZ, 0x3c, !PT ;  /* 0x000000080b0b7212 */ /* 0x000fca00078e3cff */
[----:B------:R-:W-:Y:S02]  /*02f0*/  IMAD.SHL.U32 R8, R11, 0x2, RZ ;  /* 0x000000020b087824 */ /* 0x000fe400078e00ff */
[----:B0-----:R-:W-:-:S03]  /*0300*/  VIADD R7, R12, 0xffffffe ;  /* 0x0ffffffe0c077836 */ /* 0x001fc60000000000 */
[----:B------:R-:W-:-:S04]  /*0310*/  LOP3.LUT R8, R10, R13, R8, 0x96, !PT ;  /* 0x0000000d0a087212 */ /* 0x000fc800078e9608 */
[----:B------:R-:W-:Y:S01]  /*0320*/  LOP3.LUT R8, R8, R11, RZ, 0x3c, !PT ;  /* 0x0000000b08087212 */ /* 0x000fe200078e3cff */
[----:B------:R-:W0:Y:S03]  /*0330*/  F2I.FTZ.U32.TRUNC.NTZ R7, R7 ;  /* 0x0000000700077305 */ /* 0x000e26000021f000 */
[----:B------:R-:W-:Y:S02]  /*0340*/  IADD3 R8, PT, PT, R9, 0x6a788e, R8 ;  /* 0x006a788e09087810 */ /* 0x000fe40007ffe008 */
[----:B0-----:R-:W-:-:S05]  /*0350*/  IADD3 R12, PT, PT, RZ, -R7, RZ ;  /* 0x80000007ff0c7210 */ /* 0x001fca0007ffe0ff */
[----:B------:R-:W-:-:S04]  /*0360*/  IMAD R13, R12, UR11, RZ ;  /* 0x0000000b0c0d7c24 */ /* 0x000fc8000f8e02ff */
[----:B------:R-:W-:-:S04]  /*0370*/  IMAD.HI.U32 R7, R7, R13, R6 ;  /* 0x0000000d07077227 */ /* 0x000fc800078e0006 */
[----:B------:R-:W-:Y:S02]  /*0380*/  HFMA2 R6, -RZ, RZ, 0, 5.9604644775390625e-08 ;  /* 0x00000001ff067431 */ /* 0x000fe400000001ff */
[----:B------:R-:W-:-:S04]  /*0390*/  IMAD.HI.U32 R7, R7, R8, RZ ;  /* 0x0000000807077227 */ /* 0x000fc800078e00ff */
[----:B------:R-:W-:-:S04]  /*03a0*/  IMAD.MOV R7, RZ, RZ, -R7 ;  /* 0x000000ffff077224 */ /* 0x000fc800078e0a07 */
[----:B------:R-:W-:-:S05]  /*03b0*/  IMAD R8, R7, UR11, R8 ;  /* 0x0000000b07087c24 */ /* 0x000fca000f8e0208 */
[----:B------:R-:W-:-:S13]  /*03c0*/  ISETP.GE.U32.AND P0, PT, R8, UR11, PT ;  /* 0x0000000b08007c0c */ /* 0x000fda000bf06070 */
[----:B------:R-:W-:-:S05]  /*03d0*/  @P0 VIADD R8, R8, -UR11 ;  /* 0x8000000b08080c36 */ /* 0x000fca0008000000 */
[----:B------:R-:W-:-:S13]  /*03e0*/  ISETP.GE.U32.AND P0, PT, R8, UR11, PT ;  /* 0x0000000b08007c0c */ /* 0x000fda000bf06070 */
[----:B------:R-:W-:Y:S01]  /*03f0*/  @P0 VIADD R8, R8, -UR11 ;  /* 0x8000000b08080c36 */ /* 0x000fe20008000000 */
[----:B------:R-:W-:-:S04]  /*0400*/  @!P1 LOP3.LUT R8, RZ, UR11, RZ, 0x33, !PT ;  /* 0x0000000bff089c12 */ /* 0x000fc8000f8e33ff */
[----:B------:R-:W-:-:S13]  /*0410*/  ISETP.NE.AND P0, PT, R8, 0x2, PT ;  /* 0x000000020800780c */ /* 0x000fda0003f05270 */
[----:B------:R-:W-:Y:S05]  /*0420*/  @!P0 BRA `(.L_x_58) ;  /* 0x0000000000288947 */ /* 0x000fea0003800000 */
[----:B------:R-:W-:-:S13]  /*0430*/  ISETP.NE.AND P0, PT, R8, 0x1, PT ;  /* 0x000000010800780c */ /* 0x000fda0003f05270 */
[----:B------:R-:W-:Y:S05]  /*0440*/  @!P0 BRA `(.L_x_59) ;  /* 0x0000000000148947 */ /* 0x000fea0003800000 */
[----:B------:R-:W-:-:S13]  /*0450*/  ISETP.NE.AND P0, PT, R8, RZ, PT ;  /* 0x000000ff0800720c */ /* 0x000fda0003f05270 */
[----:B------:R-:W-:Y:S05]  /*0460*/  @P0 BRA `(.L_x_57) ;  /* 0x0000000000200947 */ /* 0x000fea0003800000 */
[----:B------:R-:W-:-:S05]  /*0470*/  IMAD.MOV.U32 R7, RZ, RZ, 0x40000000 ;  /* 0x40000000ff077424 */ /* 0x000fca00078e00ff */
[----:B------:R2:W-:Y:S01]  /*0480*/  STG.E desc[UR12][R2.64], R7 ;  /* 0x0000000702007986 */ /* 0x0005e2000c10190c */
[----:B------:R-:W-:Y:S05]  /*0490*/  BRA `(.L_x_57) ;  /* 0x0000000000147947 */ /* 0x000fea0003800000 */
.L_x_59:
[----:B------:R-:W-:-:S05]  /*04a0*/  IMAD.MOV.U32 R7, RZ, RZ, 0x40800000 ;  /* 0x40800000ff077424 */ /* 0x000fca00078e00ff */
[----:B------:R1:W-:Y:S01]  /*04b0*/  STG.E desc[UR12][R2.64], R7 ;  /* 0x0000000702007986 */ /* 0x0003e2000c10190c */
[----:B------:R-:W-:Y:S05]  /*04c0*/  BRA `(.L_x_57) ;  /* 0x0000000000087947 */ /* 0x000fea0003800000 */
.L_x_58:
[----:B------:R-:W-:-:S05]  /*04d0*/  IMAD.MOV.U32 R7, RZ, RZ, 0x41000000 ;  /* 0x41000000ff077424 */ /* 0x000fca00078e00ff */
[----:B------:R0:W-:Y:S02]  /*04e0*/  STG.E desc[UR12][R2.64], R7 ;  /* 0x0000000702007986 */ /* 0x0001e4000c10190c */
.L_x_57:
[----:B------:R-:W-:Y:S05]  /*04f0*/  BSYNC.RECONVERGENT B0 ;  /* 0x0000000000007941 */ /* 0x000fea0003800200 */
.L_x_56:
[----:B012---:R-:W2:Y:S01]  /*0500*/  LDG.E R7, desc[UR12][R4.64+-0x4] ;  /* 0xfffffc0c04077981 */ /* 0x007ea2000c1e1900 */
[----:B------:R-:W-:Y:S01]  /*0510*/  BSSY.RECONVERGENT B0, `(.L_x_60) ;  /* 0x0000033000007945 */ /* 0x000fe20003800200 */
[----:B--2---:R-:W-:-:S13]  /*0520*/  ISETP.NE.AND P0, PT, R0, R7, PT ;  /* 0x000000070000720c */ /* 0x004fda0003f05270 */
[----:B------:R-:W-:Y:S05]  /*0530*/  @P0 BRA `(.L_x_61) ;  /* 0x0000000000c00947 */ /* 0x000fea0003800000 */
[----:B------:R-:W-:Y:S01]  /*0540*/  CS2R R8, SR_CLOCKLO ;  /* 0x0000000000087805 */ /* 0x000fe20000015000 */
[----:B------:R-:W0:Y:S05]  /*0550*/  I2F.U32.RP R12, UR11 ;  /* 0x0000000b000c7d06 */ /* 0x000e2a0008209000 */
[----:B------:R-:W-:Y:S02]  /*0560*/  IADD3 R6, P0, PT, R0, R8, RZ ;  /* 0x0000000800067210 */ /* 0x000fe40007f1e0ff */
[----:B------:R-:W-:Y:S02]  /*0570*/  ISETP.NE.U32.AND P1, PT, RZ, UR11, PT ;  /* 0x0000000bff007c0c */ /* 0x000fe4000bf25070 */
[----:B------:R-:W-:-:S02]  /*0580*/  LOP3.LUT R6, R6, 0xaad26b49, RZ, 0x3c, !PT ;  /* 0xaad26b4906067812 */ /* 0x000fc400078e3cff */
[----:B------:R-:W-:-:S03]  /*0590*/  IADD3.X R9, PT, PT, RZ, R9, RZ, P0, !PT ;  /* 0x00000009ff097210 */ /* 0x000fc600007fe4ff */
        /* <DEDUP_REMOVED lines=15> */
[----:B------:R-:W-:Y:S01]  /*0690*/  IADD3 R8, PT, PT, R9, 0x6a788e, R8 ;  /* 0x006a788e09087810 */ /* 0x000fe20007ffe008 */
[----:B0-----:R-:W-:-:S04]  /*06a0*/  IMAD.MOV R12, RZ, RZ, -R7 ;  /* 0x000000ffff0c7224 */ /* 0x001fc800078e0a07 */
[----:B------:R-:W-:-:S04]  /*06b0*/  IMAD R13, R12, UR11, RZ ;  /* 0x0000000b0c0d7c24 */ /* 0x000fc8000f8e02ff */
[----:B------:R-:W-:-:S06]  /*06c0*/  IMAD.HI.U32 R13, R7, R13, R6 ;  /* 0x0000000d070d7227 */ /* 0x000fcc00078e0006 */
[----:B------:R-:W-:-:S04]  /*06d0*/  IMAD.HI.U32 R6, R13, R8, RZ ;  /* 0x000000080d067227 */ /* 0x000fc800078e00ff */
[----:B------:R-:W-:Y:S02]  /*06e0*/  IMAD.MOV R7, RZ, RZ, -R6 ;  /* 0x000000ffff077224 */ /* 0x000fe400078e0a06 */
[----:B------:R-:W-:Y:S02]  /*06f0*/  IMAD.MOV.U32 R6, RZ, RZ, 0x1 ;  /* 0x00000001ff067424 */ /* 0x000fe400078e00ff */
[----:B------:R-:W-:-:S05]  /*0700*/  IMAD R8, R7, UR11, R8 ;  /* 0x0000000b07087c24 */ /* 0x000fca000f8e0208 */
[----:B------:R-:W-:-:S13]  /*0710*/  ISETP.GE.U32.AND P0, PT, R8, UR11, PT ;  /* 0x0000000b08007c0c */ /* 0x000fda000bf06070 */
[----:B------:R-:W-:-:S05]  /*0720*/  @P0 VIADD R8, R8, -UR11 ;  /* 0x8000000b08080c36 */ /* 0x000fca0008000000 */
[----:B------:R-:W-:-:S13]  /*0730*/  ISETP.GE.U32.AND P0, PT, R8, UR11, PT ;  /* 0x0000000b08007c0c */ /* 0x000fda000bf06070 */
[----:B------:R-:W-:Y:S02]  /*0740*/  @P0 IADD3 R8, PT, PT, R8, -UR11, RZ ;  /* 0x8000000b08080c10 */ /* 0x000fe4000fffe0ff */
[----:B------:R-:W-:-:S04]  /*0750*/  @!P1 LOP3.LUT R8, RZ, UR11, RZ, 0x33, !PT ;  /* 0x0000000bff089c12 */ /* 0x000fc8000f8e33ff */
[----:B------:R-:W-:-:S13]  /*0760*/  ISETP.NE.AND P0, PT, R8, RZ, PT ;  /* 0x000000ff0800720c */ /* 0x000fda0003f05270 */
[----:B------:R-:W-:Y:S05]  /*0770*/  @!P0 BRA `(.L_x_62) ;  /* 0x0000000000288947 */ /* 0x000fea0003800000 */
[----:B------:R-:W-:-:S13]  /*0780*/  ISETP.NE.AND P0, PT, R8, 0x1, PT ;  /* 0x000000010800780c */ /* 0x000fda0003f05270 */
[----:B------:R-:W-:Y:S05]  /*0790*/  @!P0 BRA `(.L_x_63) ;  /* 0x0000000000148947 */ /* 0x000fea0003800000 */
[----:B------:R-:W-:-:S13]  /*07a0*/  ISETP.NE.AND P0, PT, R8, 0x2, PT ;  /* 0x000000020800780c */ /* 0x000fda0003f05270 */
[----:B------:R-:W-:Y:S05]  /*07b0*/  @P0 BRA `(.L_x_61) ;  /* 0x0000000000200947 */ /* 0x000fea0003800000 */
[----:B------:R-:W-:-:S05]  /*07c0*/  IMAD.MOV.U32 R7, RZ, RZ, 0x41000000 ;  /* 0x41000000ff077424 */ /* 0x000fca00078e00ff */
[----:B------:R2:W-:Y:S01]  /*07d0*/  STG.E desc[UR12][R2.64], R7 ;  /* 0x0000000702007986 */ /* 0x0005e2000c10190c */
[----:B------:R-:W-:Y:S05]  /*07e0*/  BRA `(.L_x_61) ;  /* 0x0000000000147947 */ /* 0x000fea0003800000 */
.L_x_63:
[----:B------:R-:W-:-:S05]  /*07f0*/  IMAD.MOV.U32 R7, RZ, RZ, 0x40800000 ;  /* 0x40800000ff077424 */ /* 0x000fca00078e00ff */
[----:B------:R1:W-:Y:S01]  /*0800*/  STG.E desc[UR12][R2.64], R7 ;  /* 0x0000000702007986 */ /* 0x0003e2000c10190c */
[----:B------:R-:W-:Y:S05]  /*0810*/  BRA `(.L_x_61) ;  /* 0x0000000000087947 */ /* 0x000fea0003800000 */
.L_x_62:
[----:B------:R-:W-:-:S05]  /*0820*/  IMAD.MOV.U32 R7, RZ, RZ, 0x40000000 ;  /* 0x40000000ff077424 */ /* 0x000fca00078e00ff */
[----:B------:R0:W-:Y:S02]  /*0830*/  STG.E desc[UR12][R2.64], R7 ;  /* 0x0000000702007986 */ /* 0x0001e4000c10190c */
.L_x_61:
[----:B------:R-:W-:Y:S05]  /*0840*/  BSYNC.RECONVERGENT B0 ;  /* 0x0000000000007941 */ /* 0x000fea0003800200 */
.L_x_60:
        /* <DEDUP_REMOVED lines=14> */
[----:B------:R-:W-:Y:S01]  /*0930*/  IADD3 R8, PT, PT, R6, 0x75bcd15, RZ ;  /* 0x075bcd1506087810 */ /* 0x000fe20007ffe0ff */
[----:B------:R-:W-:Y:S01]  /*0940*/  IMAD R9, R9, -0x658354e5, R6 ;  /* 0x9a7cab1b09097824 */ /* 0x000fe200078e0206 */
[----:B------:R-:W-:Y:S01]  /*0950*/  MOV R6, RZ ;  /* 0x000000ff00067202 */ /* 0x000fe20000000f00 */
[----:B------:R-:W-:Y:S01]  /*0960*/  IMAD.SHL.U32 R13, R10, 0x10, RZ ;  /* 0x000000100a0d7824 */ /* 0x000fe200078e00ff */
[----:B------:R-:W-:-:S04]  /*0970*/  SHF.R.U32.HI R11, RZ, 0x2, R8 ;  /* 0x00000002ff0b7819 */ /* 0x000fc80000011608 */
[----:B------:R-:W-:-:S05]  /*0980*/  LOP3.LUT R11, R11, R8, RZ, 0x3c, !PT ;  /* 0x000000080b0b7212 */ /* 0x000fca00078e3cff */
[----:B------:R-:W-:Y:S02]  /*0990*/  IMAD.SHL.U32 R8, R11, 0x2, RZ ;  /* 0x000000020b087824 */ /* 0x000fe400078e00ff */
[----:B0-----:R-:W-:-:S03]  /*09a0*/  VIADD R7, R12, 0xffffffe ;  /* 0x0ffffffe0c077836 */ /* 0x001fc60000000000 */
[----:B------:R-:W-:-:S03]  /*09b0*/  LOP3.LUT R8, R10, R13, R8, 0x96, !PT ;  /* 0x0000000d0a087212 */ /* 0x000fc600078e9608 */
[----:B------:R-:W0:Y:S01]  /*09c0*/  F2I.FTZ.U32.TRUNC.NTZ R7, R7 ;  /* 0x0000000700077305 */ /* 0x000e22000021f000 */
[----:B------:R-:W-:-:S04]  /*09d0*/  LOP3.LUT R8, R8, R11, RZ, 0x3c, !PT ;  /* 0x0000000b08087212 */ /* 0x000fc800078e3cff */
        /* <DEDUP_REMOVED lines=11> */
[----:B------:R-:W-:Y:S01]  /*0a90*/  @P0 VIADD R8, R8, -UR11 ;  /* 0x8000000b08080c36 */ /* 0x000fe20008000000 */
        /* <DEDUP_REMOVED lines=10> */
.L_x_67:
[----:B------:R-:W-:-:S05]  /*0b40*/  HFMA2 R7, -RZ, RZ, 2.25, 0 ;  /* 0x40800000ff077431 */ /* 0x000fca00000001ff */
[----:B------:R1:W-:Y:S01]  /*0b50*/  STG.E desc[UR12][R2.64], R7 ;  /* 0x0000000702007986 */ /* 0x0003e2000c10190c */
[----:B------:R-:W-:Y:S05]  /*0b60*/  BRA `(.L_x_65) ;  /* 0x0000000000087947 */ /* 0x000fea0003800000 */
.L_x_66:
[----:B------:R-:W-:-:S05]  /*0b70*/  IMAD.MOV.U32 R7, RZ, RZ, 0x40000000 ;  /* 0x40000000ff077424 */ /* 0x000fca00078e00ff */
[----:B------:R0:W-:Y:S02]  /*0b80*/  STG.E desc[UR12][R2.64], R7 ;  /* 0x0000000702007986 */ /* 0x0001e4000c10190c */
.L_x_65:
[----:B------:R-:W-:Y:S05]  /*0b90*/  BSYNC.RECONVERGENT B0 ;  /* 0x0000000000007941 */ /* 0x000fea0003800200 */
.L_x_64:
        /* <DEDUP_REMOVED lines=47> */
.L_x_71:
[----:B------:R-:W-:-:S05]  /*0e90*/  IMAD.MOV.U32 R7, RZ, RZ, 0x40800000 ;  /* 0x40800000ff077424 */ /* 0x000fca00078e00ff */
[----:B------:R1:W-:Y:S01]  /*0ea0*/  STG.E desc[UR12][R2.64], R7 ;  /* 0x0000000702007986 */ /* 0x0003e2000c10190c */
[----:B------:R-:W-:Y:S05]  /*0eb0*/  BRA `(.L_x_69) ;  /* 0x0000000000087947 */ /* 0x000fea0003800000 */
.L_x_70:
[----:B------:R-:W-:-:S05]  /*0ec0*/  IMAD.MOV.U32 R7, RZ, RZ, 0x40000000 ;  /* 0x40000000ff077424 */ /* 0x000fca00078e00ff */
[----:B------:R0:W-:Y:S02]  /*0ed0*/  STG.E desc[UR12][R2.64], R7 ;  /* 0x0000000702007986 */ /* 0x0001e4000c10190c */
.L_x_69:
[----:B------:R-:W-:Y:S05]  /*0ee0*/  BSYNC.RECONVERGENT B0 ;  /* 0x0000000000007941 */ /* 0x000fea0003800200 */
.L_x_68:
[----:B------:R-:W-:-:S05]  /*0ef0*/  IADD3 R4, P0, PT, R4, 0x10, RZ ;  /* 0x0000001004047810 */ /* 0x000fca0007f1e0ff */
[----:B------:R-:W-:Y:S01]  /*0f00*/  IMAD.X R5, RZ, RZ, R5, P0 ;  /* 0x000000ffff057224 */ /* 0x000fe200000e0605 */
[----:B------:R-:W-:Y:S07]  /*0f10*/  BRA.U UP0, `(.L_x_72) ;  /* 0xfffffff1009c7547 */ /* 0x000fee000b83ffff */
.L_x_55:
[----:B------:R-:W-:-:S09]  /*0f20*/  UISETP.NE.AND UP0, UPT, UR10, URZ, UPT ;  /* 0x000000ff0a00728c */ /* 0x000fd2000bf05270 */
[----:B------:R-:W-:Y:S05]  /*0f30*/  BRA.U !UP0, `(.L_x_73) ;  /* 0x0000000508007547 */ /* 0x000fea000b800000 */
[----:B------:R-:W3:Y:S01]  /*0f40*/  LDCU.64 UR6, c[0x0][0x388] ;  /* 0x00007100ff0677ac */ /* 0x000ee20008000a00 */
[----:B------:R-:W4:Y:S01]  /*0f50*/  LDCU UR8, c[0x0][0x398] ;  /* 0x00007300ff0877ac */ /* 0x000f220008000800 */
[----:B------:R-:W-:Y:S02]  /*0f60*/  UIADD3 UR5, UPT, UPT, -UR10, URZ, URZ ;  /* 0x000000ff0a057290 */ /* 0x000fe4000fffe1ff */
[----:B---3--:R-:W-:-:S12]  /*0f70*/  UIMAD.WIDE.U32 UR6, UR4, 0x4, UR6 ;  /* 0x00000004040678a5 */ /* 0x008fd8000f8e0006 */
.L_x_78:
[----:B0--3--:R-:W-:Y:S01]  /*0f80*/  IMAD.U32 R5, RZ, RZ, UR7 ;  /* 0x00000007ff057e24 */ /* 0x009fe2000f8e00ff */
[----:B------:R-:W-:-:S05]  /*0f90*/  MOV R4, UR6 ;  /* 0x0000000600047c02 */ /* 0x000fca0008000f00 */
[----:B------:R-:W3:Y:S01]  /*0fa0*/  LDG.E R5, desc[UR12][R4.64] ;  /* 0x0000000c04057981 */ /* 0x000ee2000c1e1900 */
[----:B------:R-:W-:Y:S01]  /*0fb0*/  UIADD3 UR5, UPT, UPT, UR5, 0x1, URZ ;  /* 0x0000000105057890 */ /* 0x000fe2000fffe0ff */
[----:B------:R-:W-:Y:S03]  /*0fc0*/  BSSY.RECONVERGENT B0, `(.L_x_74) ;  /* 0x0000034000007945 */ /* 0x000fe60003800200 */
[----:B------:R-:W-:Y:S01]  /*0fd0*/  UISETP.NE.AND UP1, UPT, UR5, URZ, UPT ;  /* 0x000000ff0500728c */ /* 0x000fe2000bf25270 */
[----:B---3--:R-:W-:-:S13]  /*0fe0*/  ISETP.NE.AND P0, PT, R0, R5, PT ;  /* 0x000000050000720c */ /* 0x008fda0003f05270 */
[----:B------:R-:W-:Y:S05]  /*0ff0*/  @P0 BRA `(.L_x_75) ;  /* 0x0000000000c00947 */ /* 0x000fea0003800000 */
[----:B012---:R-:W-:Y:S01]  /*1000*/  CS2R R6, SR_CLOCKLO ;  /* 0x0000000000067805 */ /* 0x007fe20000015000 */
[----:B----4-:R-:W0:Y:S05]  /*1010*/  I2F.U32.RP R10, UR8 ;  /* 0x00000008000a7d06 */ /* 0x010e2a0008209000 */
        /* <DEDUP_REMOVED lines=24> */
[----:B------:R-:W-:-:S04]  /*11a0*/  IMAD.MOV R5, RZ, RZ, -R4 ;  /* 0x000000ffff057224 */ /* 0x000fc800078e0a04 */
[----:B------:R-:W-:Y:S02]  /*11b0*/  IMAD R4, R5, UR8, R6 ;  /* 0x0000000805047c24 */ /* 0x000fe4000f8e0206 */
[----:B------:R-:W-:-:S03]  /*11c0*/  IMAD.MOV.U32 R6, RZ, RZ, 0x1 ;  /* 0x00000001ff067424 */ /* 0x000fc600078e00ff */
        /* <DEDUP_REMOVED lines=14> */
.L_x_77:
[----:B------:R-:W-:-:S05]  /*12b0*/  IMAD.MOV.U32 R5, RZ, RZ, 0x40800000 ;  /* 0x40800000ff057424 */ /* 0x000fca00078e00ff */
[----:B------:R0:W-:Y:S01]  /*12c0*/  STG.E desc[UR12][R2.64], R5 ;  /* 0x0000000502007986 */ /* 0x0001e2000c10190c */
[----:B------:R-:W-:Y:S05]  /*12d0*/  BRA `(.L_x_75) ;  /* 0x0000000000087947 */ /* 0x000fea0003800000 */
.L_x_76:
[----:B------:R-:W-:-:S05]  /*12e0*/  IMAD.MOV.U32 R5, RZ, RZ, 0x40000000 ;  /* 0x40000000ff057424 */ /* 0x000fca00078e00ff */
[----:B------:R0:W-:Y:S02]  /*12f0*/  STG.E desc[UR12][R2.64], R5 ;  /* 0x0000000502007986 */ /* 0x0001e4000c10190c */
.L_x_75:
[----:B----4-:R-:W-:Y:S05]  /*1300*/  BSYNC.RECONVERGENT B0 ;  /* 0x0000000000007941 */ /* 0x010fea0003800200 */
.L_x_74:
[----:B------:R-:W-:-:S04]  /*1310*/  UIADD3 UR6, UP0, UPT, UR6, 0x4, URZ ;  /* 0x0000000406067890 */ /* 0x000fc8000ff1e0ff */
[----:B------:R-:W-:Y:S01]  /*1320*/  UIADD3.X UR7, UPT, UPT, URZ, UR7, URZ, UP0, !UPT ;  /* 0x00000007ff077290 */ /* 0x000fe200087fe4ff */
[----:B------:R-:W-:Y:S11]  /*1330*/  BRA.U UP1, `(.L_x_78) ;  /* 0xfffffffd01107547 */ /* 0x000ff6000b83ffff */
.L_x_73:
[----:B------:R-:W-:-:S13]  /*1340*/  LOP3.LUT P0, RZ, R6, 0xff, RZ, 0xc0, !PT ;  /* 0x000000ff06ff7812 */ /* 0x000fda000780c0ff */
[----:B------:R-:W-:Y:S05]  /*1350*/  @P0 EXIT ;  /* 0x000000000000094d */ /* 0x000fea0003800000 */
.L_x_54:
[----:B0123--:R-:W0:Y:S02]  /*1360*/  LDC.64 R2, c[0x0][0x380] ;  /* 0x0000e000ff027b82 */ /* 0x00fe240000000a00 */
[----:B0-----:R-:W-:-:S05]  /*1370*/  IMAD.WIDE.U32 R2, R0, 0x4, R2 ;  /* 0x0000000400027825 */ /* 0x001fca00078e0002 */
[----:B------:R-:W-:Y:S01]  /*1380*/  STG.E desc[UR12][R2.64], RZ ;  /* 0x000000ff02007986 */ /* 0x000fe2000c10190c */
[----:B------:R-:W-:Y:S05]  /*1390*/  EXIT ;  /* 0x000000000000794d */ /* 0x000fea0003800000 */
.L_x_79:
        /* <DEDUP_REMOVED lines=14> */
.L_x_83:


//--------------------- .nv.global.init           --------------------------
	.section	.nv.global.init,"aw",@progbits
	.align	4
.nv.global.init:
	.type		mrg32k3aM1SubSeq,@object
	.size		mrg32k3aM1SubSeq,(mrg32k3aM2SubSeq - mrg32k3aM1SubSeq)
mrg32k3aM1SubSeq:
        /*0000*/ 	.byte	0x0b, 0xcc, 0xee, 0x04, 0x73, 0x29, 0x8b, 0x6f, 0xf6, 0x53, 0x03, 0xf6, 0x23, 0xf6, 0xea, 0xda
        /* <DEDUP_REMOVED lines=125> */
	.type		mrg32k3aM2SubSeq,@object
	.size		mrg32k3aM2SubSeq,(mrg32k3aM1 - mrg32k3aM2SubSeq)
mrg32k3aM2SubSeq:
        /* <DEDUP_REMOVED lines=126> */
	.type		mrg32k3aM1,@object
	.size		mrg32k3aM1,(mrg32k3aM1Seq - mrg32k3aM1)
mrg32k3aM1:
        /* <DEDUP_REMOVED lines=144> */
	.type		mrg32k3aM1Seq,@object
	.size		mrg32k3aM1Seq,(mrg32k3aM2 - mrg32k3aM1Seq)
mrg32k3aM1Seq:
        /* <DEDUP_REMOVED lines=144> */
	.type		mrg32k3aM2,@object
	.size		mrg32k3aM2,(mrg32k3aM2Seq - mrg32k3aM2)
mrg32k3aM2:
        /* <DEDUP_REMOVED lines=144> */
	.type		mrg32k3aM2Seq,@object
	.size		mrg32k3aM2Seq,(precalc_xorwow_matrix - mrg32k3aM2Seq)
mrg32k3aM2Seq:
        /* <DEDUP_REMOVED lines=144> */
	.type		precalc_xorwow_matrix,@object
	.size		precalc_xorwow_matrix,(precalc_xorwow_offset_matrix - precalc_xorwow_matrix)
precalc_xorwow_matrix:
        /* <DEDUP_REMOVED lines=6400> */
	.type		precalc_xorwow_offset_matrix,@object
	.size		precalc_xorwow_offset_matrix,($str - precalc_xorwow_offset_matrix)
precalc_xorwow_offset_matrix:
        /* <DEDUP_REMOVED lines=6400> */
	.type		$str,@object
	.size		$str,(.L_9 - $str)
$str:
        /*353c0*/ 	.byte	0x69, 0x64, 0x3a, 0x20, 0x25, 0x64, 0x0a, 0x00
.L_9:


//--------------------- .nv.shared.reserved.0     --------------------------
	.section	.nv.shared.reserved.0,"aw",@nobits
	.weak		__nv_reservedSMEM_offset_0_alias
	.size		__nv_reservedSMEM_offset_0_alias, 0, 64
	.other		__nv_reservedSMEM_offset_0_alias,@"STO_CUDA_RESERVED_SHARED STV_DEFAULT"
__nv_reservedSMEM_offset_0_alias:
	.zero		0
	.zero		64


//--------------------- .nv.constant0._Z17movimientoDerechaPfi --------------------------
	.section	.nv.constant0._Z17movimientoDerechaPfi,"a",@progbits
	.sectionflags	@""
	.align	4
.nv.constant0._Z17movimientoDerechaPfi:
	.zero		908


//--------------------- .nv.constant0._Z24moverDeIzquierdaADerechaPfi --------------------------
	.section	.nv.constant0._Z24moverDeIzquierdaADerechaPfi,"a",@progbits
	.sectionflags	@""
	.align	4
.nv.constant0._Z24moverDeIzquierdaADerechaPfi:
	.zero		908


//--------------------- .nv.constant0._Z24moverDeDerechaAIzquierdaPfi --------------------------
	.section	.nv.constant0._Z24moverDeDerechaAIzquierdaPfi,"a",@progbits
	.sectionflags	@""
	.align	4
.nv.constant0._Z24moverDeDerechaAIzquierdaPfi:
	.zero		908


//--------------------- .nv.constant0._Z10fillMatrixPfPiiii --------------------------
	.section	.nv.constant0._Z10fillMatrixPfPiiii,"a",@progbits
	.sectionflags	@""
	.align	4
.nv.constant0._Z10fillMatrixPfPiiii:
	.zero		924


//--------------------- SYMBOLS --------------------------

	.type		.nv.reservedSmem.offset0,@object
	.size		.nv.reservedSmem.offset0,0x4
	.type		vprintf,@function
